	.headerflags	@"EF_CUDA_TEXMODE_UNIFIED EF_CUDA_64BIT_ADDRESS EF_CUDA_SM86 EF_CUDA_VIRTUAL_SM(EF_CUDA_SM86)"
	.elftype	@"ET_EXEC"


//--------------------- .nv.info                  --------------------------
	.section	.nv.info,"",@"SHT_CUDA_INFO"
	.align	4


	//----- nvinfo : EIATTR_REGCOUNT
	.align		4
        /*0000*/ 	.byte	0x04, 0x2f
        /*0002*/ 	.short	(.L_3 - .L_2)
	.align		4
.L_2:
        /*0004*/ 	.word	index@(l2norm_fwd_kernel)
        /*0008*/ 	.word	0x0000006b


	//----- nvinfo : EIATTR_MAX_STACK_SIZE
	.align		4
.L_3:
        /*000c*/ 	.byte	0x04, 0x23
        /*000e*/ 	.short	(.L_5 - .L_4)
	.align		4
.L_4:
        /*0010*/ 	.word	index@(l2norm_fwd_kernel)
        /*0014*/ 	.word	0x00000000


	//----- nvinfo : EIATTR_MIN_STACK_SIZE
	.align		4
.L_5:
        /*0018*/ 	.byte	0x04, 0x12
        /*001a*/ 	.short	(.L_7 - .L_6)
	.align		4
.L_6:
        /*001c*/ 	.word	index@(l2norm_fwd_kernel)
        /*0020*/ 	.word	0x00000000


	//----- nvinfo : EIATTR_FRAME_SIZE
	.align		4
.L_7:
        /*0024*/ 	.byte	0x04, 0x11
        /*0026*/ 	.short	(.L_9 - .L_8)
	.align		4
.L_8:
        /*0028*/ 	.word	index@(l2norm_fwd_kernel)
        /*002c*/ 	.word	0x00000000
.L_9:


//--------------------- .nv.info.l2norm_fwd_kernel --------------------------
	.section	.nv.info.l2norm_fwd_kernel,"",@"SHT_CUDA_INFO"
	.align	4


	//----- nvinfo : EIATTR_CUDA_API_VERSION
	.align		4
        /*0000*/ 	.byte	0x04, 0x37
        /*0002*/ 	.short	(.L_11 - .L_10)
.L_10:
        /*0004*/ 	.word	0x0000007b


	//----- nvinfo : EIATTR_SW2861232_WAR
	.align		4
.L_11:
        /*0008*/ 	.byte	0x01, 0x35
	.zero		2


	//----- nvinfo : EIATTR_PARAM_CBANK
	.align		4
        /*000c*/ 	.byte	0x04, 0x0a
        /*000e*/ 	.short	(.L_13 - .L_12)
	.align		4
.L_12:
        /*0010*/ 	.word	index@(.nv.constant0.l2norm_fwd_kernel)
        /*0014*/ 	.short	0x0160
        /*0016*/ 	.short	0x001c


	//----- nvinfo : EIATTR_CBANK_PARAM_SIZE
	.align		4
.L_13:
        /*0018*/ 	.byte	0x03, 0x19
        /*001a*/ 	.short	0x001c


	//----- nvinfo : EIATTR_KPARAM_INFO
	.align		4
        /*001c*/ 	.byte	0x04, 0x17
        /*001e*/ 	.short	(.L_15 - .L_14)
.L_14:
        /*0020*/ 	.word	0x00000000
        /*0024*/ 	.short	0x0003
        /*0026*/ 	.short	0x0018
        /*0028*/ 	.byte	0x00, 0xf0, 0x11, 0x00


	//----- nvinfo : EIATTR_KPARAM_INFO
	.align		4
.L_15:
        /*002c*/ 	.byte	0x04, 0x17
        /*002e*/ 	.short	(.L_17 - .L_16)
.L_16:
        /*0030*/ 	.word	0x00000000
        /*0034*/ 	.short	0x0002
        /*0036*/ 	.short	0x0010
        /*0038*/ 	.byte	0x00, 0xf0, 0x21, 0x00


	//----- nvinfo : EIATTR_KPARAM_INFO
	.align		4
.L_17:
        /*003c*/ 	.byte	0x04, 0x17
        /*003e*/ 	.short	(.L_19 - .L_18)
.L_18:
        /*0040*/ 	.word	0x00000000
        /*0044*/ 	.short	0x0001
        /*0046*/ 	.short	0x0008
        /*0048*/ 	.byte	0x00, 0xf0, 0x21, 0x00


	//----- nvinfo : EIATTR_KPARAM_INFO
	.align		4
.L_19:
        /*004c*/ 	.byte	0x04, 0x17
        /*004e*/ 	.short	(.L_21 - .L_20)
.L_20:
        /*0050*/ 	.word	0x00000000
        /*0054*/ 	.short	0x0000
        /*0056*/ 	.short	0x0000
        /*0058*/ 	.byte	0x00, 0xf0, 0x21, 0x00


	//----- nvinfo : EIATTR_MAXREG_COUNT
	.align		4
.L_21:
        /*005c*/ 	.byte	0x03, 0x1b
        /*005e*/ 	.short	0x00ff


	//----- nvinfo : EIATTR_COOP_GROUP_MASK_REGIDS
	.align		4
        /*0060*/ 	.byte	0x04, 0x29
        /*0062*/ 	.short	(.L_23 - .L_22)


	//   ....[0]....
.L_22:
        /*0064*/ 	.word	0xffffffff


	//   ....[1]....
        /*0068*/ 	.word	0xffffffff


	//   ....[2]....
        /*006c*/ 	.word	0xffffffff


	//   ....[3]....
        /*0070*/ 	.word	0xffffffff


	//   ....[4]....
        /*0074*/ 	.word	0xffffffff


	//   ....[5]....
        /*0078*/ 	.word	0xffffffff


	//   ....[6]....
        /*007c*/ 	.word	0xffffffff


	//   ....[7]....
        /*0080*/ 	.word	0xffffffff


	//   ....[8]....
        /*0084*/ 	.word	0xffffffff


	//   ....[9]....
        /*0088*/ 	.word	0xffffffff


	//   ....[10]....
        /*008c*/ 	.word	0xffffffff


	//   ....[11]....
        /*0090*/ 	.word	0xffffffff


	//   ....[12]....
        /*0094*/ 	.word	0xffffffff


	//   ....[13]....
        /*0098*/ 	.word	0xffffffff


	//   ....[14]....
        /*009c*/ 	.word	0xffffffff


	//   ....[15]....
        /*00a0*/ 	.word	0xffffffff


	//   ....[16]....
        /*00a4*/ 	.word	0xffffffff


	//   ....[17]....
        /*00a8*/ 	.word	0xffffffff


	//   ....[18]....
        /*00ac*/ 	.word	0xffffffff


	//   ....[19]....
        /*00b0*/ 	.word	0xffffffff


	//   ....[20]....
        /*00b4*/ 	.word	0xffffffff


	//   ....[21]....
        /*00b8*/ 	.word	0xffffffff


	//   ....[22]....
        /*00bc*/ 	.word	0xffffffff


	//   ....[23]....
        /*00c0*/ 	.word	0xffffffff


	//   ....[24]....
        /*00c4*/ 	.word	0xffffffff


	//   ....[25]....
        /*00c8*/ 	.word	0xffffffff


	//   ....[26]....
        /*00cc*/ 	.word	0xffffffff


	//   ....[27]....
        /*00d0*/ 	.word	0xffffffff


	//   ....[28]....
        /*00d4*/ 	.word	0xffffffff


	//   ....[29]....
        /*00d8*/ 	.word	0xffffffff


	//   ....[30]....
        /*00dc*/ 	.word	0xffffffff


	//   ....[31]....
        /*00e0*/ 	.word	0xffffffff


	//----- nvinfo : EIATTR_COOP_GROUP_INSTR_OFFSETS
	.align		4
.L_23:
        /*00e4*/ 	.byte	0x04, 0x28
        /*00e6*/ 	.short	(.L_25 - .L_24)


	//   ....[0]....
.L_24:
        /*00e8*/ 	.word	0x000003c0


	//   ....[1]....
        /*00ec*/ 	.word	0x000003e0


	//   ....[2]....
        /*00f0*/ 	.word	0x00000420


	//   ....[3]....
        /*00f4*/ 	.word	0x00000490


	//   ....[4]....
        /*00f8*/ 	.word	0x00000c20


	//   ....[5]....
        /*00fc*/ 	.word	0x00000c40


	//   ....[6]....
        /*0100*/ 	.word	0x00000c60


	//   ....[7]....
        /*0104*/ 	.word	0x00000c80


	//   ....[8]....
        /*0108*/ 	.word	0x00000da0


	//   ....[9]....
        /*010c*/ 	.word	0x00000dc0


	//   ....[10]....
        /*0110*/ 	.word	0x00000de0


	//   ....[11]....
        /*0114*/ 	.word	0x00000e10


	//   ....[12]....
        /*0118*/ 	.word	0x00000f60


	//   ....[13]....
        /*011c*/ 	.word	0x00000f80


	//   ....[14]....
        /*0120*/ 	.word	0x00000fa0


	//   ....[15]....
        /*0124*/ 	.word	0x00000fc0


	//   ....[16]....
        /*0128*/ 	.word	0x00001100


	//   ....[17]....
        /*012c*/ 	.word	0x00001120


	//   ....[18]....
        /*0130*/ 	.word	0x00001140


	//   ....[19]....
        /*0134*/ 	.word	0x00001170


	//   ....[20]....
        /*0138*/ 	.word	0x00001290


	//   ....[21]....
        /*013c*/ 	.word	0x000012b0


	//   ....[22]....
        /*0140*/ 	.word	0x000012d0


	//   ....[23]....
        /*0144*/ 	.word	0x00001300


	//   ....[24]....
        /*0148*/ 	.word	0x00001440


	//   ....[25]....
        /*014c*/ 	.word	0x00001460


	//   ....[26]....
        /*0150*/ 	.word	0x00001480


	//   ....[27]....
        /*0154*/ 	.word	0x000014b0


	//   ....[28]....
        /*0158*/ 	.word	0x000015e0


	//   ....[29]....
        /*015c*/ 	.word	0x00001600


	//   ....[30]....
        /*0160*/ 	.word	0x00001630


	//   ....[31]....
        /*0164*/ 	.word	0x000016a0


	//----- nvinfo : EIATTR_EXIT_INSTR_OFFSETS
	.align		4
.L_25:
        /*0168*/ 	.byte	0x04, 0x1c
        /*016a*/ 	.short	(.L_27 - .L_26)


	//   ....[0]....
.L_26:
        /*016c*/ 	.word	0x000022f0


	//   ....[1]....
        /*0170*/ 	.word	0x00002350


	//----- nvinfo : EIATTR_MAX_THREADS
	.align		4
.L_27:
        /*0174*/ 	.byte	0x04, 0x05
        /*0176*/ 	.short	(.L_29 - .L_28)
.L_28:
        /*0178*/ 	.word	0x00000020
        /*017c*/ 	.word	0x00000001
        /*0180*/ 	.word	0x00000001
.L_29:


//--------------------- .nv.rel.action            --------------------------
	.section	.nv.rel.action,"",@"SHT_CUDA_RELOCINFO"
	.align	8
	.sectionentsize	8
        /*0000*/ 	.byte	0x73, 0x00, 0x00, 0x00, 0x00, 0x00, 0x00, 0x00, 0x00, 0x00, 0x00, 0x11, 0x25, 0x00, 0x05, 0x36


//--------------------- .nv.constant0.l2norm_fwd_kernel --------------------------
	.section	.nv.constant0.l2norm_fwd_kernel,"a",@progbits
	.align	4
.nv.constant0.l2norm_fwd_kernel:
	.zero		380


//--------------------- .text.l2norm_fwd_kernel   --------------------------
	.section	.text.l2norm_fwd_kernel,"ax",@progbits
	.sectionflags	@"SHF_BARRIERS=1"
	.sectioninfo	@"SHI_REGISTERS=107"
	.align	128
        .global         l2norm_fwd_kernel
        .type           l2norm_fwd_kernel,@function
        .size           l2norm_fwd_kernel,(.L_x_1 - l2norm_fwd_kernel)
        .other          l2norm_fwd_kernel,@"STO_CUDA_ENTRY STV_DEFAULT"
l2norm_fwd_kernel:
.text.l2norm_fwd_kernel:
[----:B------:R-:W-:-:S02]  /*0000*/  MOV R1, c[0x0][0x28] ;  /* 0x00000a0000017a02 */ /* 0x000fc40000000f00 */
[----:B------:R-:W0:Y:S01]  /*0010*/  S2R R32, SR_TID.X ;  /* 0x0000000000207919 */ /* 0x000e220000002100 */
[----:B------:R-:W-:Y:S01]  /*0020*/  CS2R R20, SRZ ;  /* 0x0000000000147805 */ /* 0x000fe2000001ff00 */
[----:B------:R-:W-:Y:S01]  /*0030*/  CS2R R22, SRZ ;  /* 0x0000000000167805 */ /* 0x000fe2000001ff00 */
[----:B------:R-:W-:Y:S01]  /*0040*/  ULDC.64 UR4, c[0x0][0x118] ;  /* 0x0000460000047ab9 */ /* 0x000fe20000000a00 */
[----:B------:R-:W1:Y:S01]  /*0050*/  S2R R35, SR_CTAID.X ;  /* 0x0000000000237919 */ /* 0x000e620000002500 */
[----:B0-----:R-:W-:Y:S02]  /*0060*/  SHF.R.U32.HI R12, RZ, 0x4, R32 ;  /* 0x00000004ff0c7819 */ /* 0x001fe40000011620 */
[----:B------:R-:W-:Y:S02]  /*0070*/  SHF.L.U32 R0, R32, 0x3, RZ ;  /* 0x0000000320007819 */ /* 0x000fe400000006ff */
[----:B-1----:R-:W-:Y:S02]  /*0080*/  SHF.L.U32 R35, R35, 0x5, RZ ;  /* 0x0000000523237819 */ /* 0x002fe400000006ff */
[----:B------:R-:W-:-:S02]  /*0090*/  SGXT.U32 R12, R12, 0x1 ;  /* 0x000000010c0c781a */ /* 0x000fc40000000000 */
[----:B------:R-:W-:Y:S02]  /*00a0*/  LOP3.LUT R0, R0, 0x78, RZ, 0xc0, !PT ;  /* 0x0000007800007812 */ /* 0x000fe400078ec0ff */
[----:B------:R-:W-:Y:S02]  /*00b0*/  LOP3.LUT R4, R35, R12, RZ, 0xfc, !PT ;  /* 0x0000000c23047212 */ /* 0x000fe400078efcff */
[----:B------:R-:W-:Y:S01]  /*00c0*/  SHF.R.S32.HI R33, RZ, 0x1f, R35 ;  /* 0x0000001fff217819 */ /* 0x000fe20000011423 */
[----:B------:R-:W-:Y:S01]  /*00d0*/  IMAD.WIDE.U32 R2, R0, 0x2, RZ ;  /* 0x0000000200027825 */ /* 0x000fe200078e00ff */
[C---:B------:R-:W-:Y:S02]  /*00e0*/  SHF.L.U32 R5, R4.reuse, 0x8, RZ ;  /* 0x0000000804057819 */ /* 0x040fe400000006ff */
[C---:B------:R-:W-:Y:S02]  /*00f0*/  ISETP.GE.U32.AND P5, PT, R4.reuse, 0x10, PT ;  /* 0x000000100400780c */ /* 0x040fe40003fa6070 */
[----:B------:R-:W-:-:S02]  /*0100*/  SHF.L.U64.HI R7, R4, 0x8, R33 ;  /* 0x0000000804077819 */ /* 0x000fc40000010221 */
[----:B------:R-:W-:Y:S02]  /*0110*/  LOP3.LUT R58, R5, R2, RZ, 0xfc, !PT ;  /* 0x00000002053a7212 */ /* 0x000fe400078efcff */
[----:B------:R-:W-:Y:S02]  /*0120*/  ISETP.GE.U32.AND.EX P5, PT, R33, RZ, PT, P5 ;  /* 0x000000ff2100720c */ /* 0x000fe40003fa6150 */
[----:B------:R-:W-:Y:S02]  /*0130*/  LOP3.LUT R16, R7, R3, RZ, 0xfc, !PT ;  /* 0x0000000307107212 */ /* 0x000fe400078efcff */
[----:B------:R-:W-:-:S04]  /*0140*/  IADD3 R6, P0, R58, c[0x0][0x160], RZ ;  /* 0x000058003a067a10 */ /* 0x000fc80007f1e0ff */
[----:B------:R-:W-:-:S05]  /*0150*/  IADD3.X R7, R16, c[0x0][0x164], RZ, P0, !PT ;  /* 0x0000590010077a10 */ /* 0x000fca00007fe4ff */
[----:B------:R0:W2:Y:S01]  /*0160*/  @!P5 LDG.E.128 R20, [R6.64] ;  /* 0x000000040614d981 */ /* 0x0000a2000c1e1d00 */
[----:B------:R-:W-:-:S04]  /*0170*/  LOP3.LUT R0, R35, 0x2, R12, 0xfe, !PT ;  /* 0x0000000223007812 */ /* 0x000fc800078efe0c */
[C---:B------:R-:W-:Y:S02]  /*0180*/  SHF.L.U32 R55, R0.reuse, 0x8, RZ ;  /* 0x0000000800377819 */ /* 0x040fe400000006ff */
[C---:B------:R-:W-:Y:S02]  /*0190*/  ISETP.GE.U32.AND P0, PT, R0.reuse, 0x10, PT ;  /* 0x000000100000780c */ /* 0x040fe40003f06070 */
[----:B------:R-:W-:Y:S01]  /*01a0*/  SHF.L.U64.HI R5, R0, 0x8, R33 ;  /* 0x0000000800057819 */ /* 0x000fe20000010221 */
[----:B0-----:R-:W-:Y:S01]  /*01b0*/  CS2R R6, SRZ ;  /* 0x0000000000067805 */ /* 0x001fe2000001ff00 */
[----:B------:R-:W-:Y:S02]  /*01c0*/  LOP3.LUT R55, R55, R2, RZ, 0xfc, !PT ;  /* 0x0000000237377212 */ /* 0x000fe400078efcff */
[----:B------:R-:W-:Y:S02]  /*01d0*/  ISETP.GE.U32.AND.EX P1, PT, R33, RZ, PT, P0 ;  /* 0x000000ff2100720c */ /* 0x000fe40003f26100 */
[----:B------:R-:W-:-:S02]  /*01e0*/  LOP3.LUT R54, R5, R3, RZ, 0xfc, !PT ;  /* 0x0000000305367212 */ /* 0x000fc400078efcff */
[----:B------:R-:W-:Y:S01]  /*01f0*/  IADD3 R8, P0, R55, c[0x0][0x160], RZ ;  /* 0x0000580037087a10 */ /* 0x000fe20007f1e0ff */
[----:B------:R-:W-:Y:S01]  /*0200*/  CS2R R4, SRZ ;  /* 0x0000000000047805 */ /* 0x000fe2000001ff00 */
[----:B------:R-:W-:Y:S02]  /*0210*/  LOP3.LUT R18, R35, 0x4, R12, 0xfe, !PT ;  /* 0x0000000423127812 */ /* 0x000fe400078efe0c */
[----:B------:R-:W-:Y:S02]  /*0220*/  IADD3.X R9, R54, c[0x0][0x164], RZ, P0, !PT ;  /* 0x0000590036097a10 */ /* 0x000fe400007fe4ff */
[----:B------:R-:W-:-:S03]  /*0230*/  P2R R86, PR, RZ, 0x2 ;  /* 0x00000002ff567803 */ /* 0x000fc60000000000 */
[----:B------:R0:W3:Y:S01]  /*0240*/  @!P1 LDG.E.128 R4, [R8.64] ;  /* 0x0000000408049981 */ /* 0x0000e2000c1e1d00 */
[----:B------:R-:W-:-:S04]  /*0250*/  ISETP.GE.U32.AND P0, PT, R18, 0x10, PT ;  /* 0x000000101200780c */ /* 0x000fc80003f06070 */
[----:B------:R-:W-:Y:S02]  /*0260*/  ISETP.GE.U32.AND.EX P1, PT, R33, RZ, PT, P0 ;  /* 0x000000ff2100720c */ /* 0x000fe40003f26100 */
[C-C-:B------:R-:W-:Y:S02]  /*0270*/  LOP3.LUT R68, R35.reuse, 0xe, R12.reuse, 0xfe, !PT ;  /* 0x0000000e23447812 */ /* 0x140fe400078efe0c */
[----:B------:R-:W-:Y:S02]  /*0280*/  LOP3.LUT R66, R35, 0xc, R12, 0xfe, !PT ;  /* 0x0000000c23427812 */ /* 0x000fe400078efe0c */
[----:B------:R-:W-:Y:S01]  /*0290*/  P2R R87, PR, RZ, 0x2 ;  /* 0x00000002ff577803 */ /* 0x000fe20000000000 */
[--C-:B--2---:R-:W-:Y:S02]  /*02a0*/  HADD2.F32 R17, -RZ, R20.reuse.H1_H1 ;  /* 0x30000014ff117230 */ /* 0x104fe40000004100 */
[----:B------:R-:W-:Y:S02]  /*02b0*/  HADD2.F32 R67, -RZ, R20.H0_H0 ;  /* 0x20000014ff437230 */ /* 0x000fe40000004100 */
[--C-:B------:R-:W-:Y:S01]  /*02c0*/  HADD2.F32 R19, -RZ, R21.reuse.H0_H0 ;  /* 0x20000015ff137230 */ /* 0x100fe20000004100 */
[----:B------:R-:W-:Y:S01]  /*02d0*/  FMUL R0, R17, R17 ;  /* 0x0000001111007220 */ /* 0x000fe20000400000 */
[----:B------:R-:W-:Y:S01]  /*02e0*/  HADD2.F32 R49, -RZ, R21.H1_H1 ;  /* 0x30000015ff317230 */ /* 0x000fe20000004100 */
[----:B------:R-:W-:Y:S01]  /*02f0*/  SHF.L.U64.HI R21, R18, 0x8, R33 ;  /* 0x0000000812157819 */ /* 0x000fe20000010221 */
[--C-:B------:R-:W-:Y:S01]  /*0300*/  HADD2.F32 R51, -RZ, R22.reuse.H0_H0 ;  /* 0x20000016ff337230 */ /* 0x100fe20000004100 */
[----:B------:R-:W-:Y:S01]  /*0310*/  FFMA R0, R67, R67, R0 ;  /* 0x0000004343007223 */ /* 0x000fe20000000000 */
[----:B------:R-:W-:Y:S01]  /*0320*/  HADD2.F32 R69, -RZ, R22.H1_H1 ;  /* 0x30000016ff457230 */ /* 0x000fe20000004100 */
[----:B------:R-:W-:Y:S01]  /*0330*/  LOP3.LUT R34, R21, R3, RZ, 0xfc, !PT ;  /* 0x0000000315227212 */ /* 0x000fe200078efcff */
[--C-:B------:R-:W-:Y:S01]  /*0340*/  HADD2.F32 R13, -RZ, R23.reuse.H0_H0 ;  /* 0x20000017ff0d7230 */ /* 0x100fe20000004100 */
[----:B------:R-:W-:Y:S01]  /*0350*/  FFMA R0, R19, R19, R0 ;  /* 0x0000001313007223 */ /* 0x000fe20000000000 */
[----:B------:R-:W-:-:S03]  /*0360*/  HADD2.F32 R15, -RZ, R23.H1_H1 ;  /* 0x30000017ff0f7230 */ /* 0x000fc60000004100 */
[----:B------:R-:W-:-:S04]  /*0370*/  FFMA R0, R49, R49, R0 ;  /* 0x0000003131007223 */ /* 0x000fc80000000000 */
[----:B------:R-:W-:-:S04]  /*0380*/  FFMA R0, R51, R51, R0 ;  /* 0x0000003333007223 */ /* 0x000fc80000000000 */
[----:B------:R-:W-:-:S04]  /*0390*/  FFMA R0, R69, R69, R0 ;  /* 0x0000004545007223 */ /* 0x000fc80000000000 */
[----:B------:R-:W-:-:S04]  /*03a0*/  FFMA R0, R13, R13, R0 ;  /* 0x0000000d0d007223 */ /* 0x000fc80000000000 */
[----:B0-----:R-:W-:-:S05]  /*03b0*/  FFMA R8, R15, R15, R0 ;  /* 0x0000000f0f087223 */ /* 0x001fca0000000000 */
[----:B------:R-:W0:Y:S02]  /*03c0*/  SHFL.BFLY PT, R9, R8, 0x8, 0x1f ;  /* 0x0d001f0008097f89 */ /* 0x000e2400000e0000 */
[----:B0-----:R-:W-:-:S05]  /*03d0*/  FADD R9, R8, R9 ;  /* 0x0000000908097221 */ /* 0x001fca0000000000 */
[----:B------:R-:W0:Y:S02]  /*03e0*/  SHFL.BFLY PT, R0, R9, 0x4, 0x1f ;  /* 0x0c801f0009007f89 */ /* 0x000e2400000e0000 */
[----:B0-----:R-:W-:Y:S01]  /*03f0*/  FADD R10, R9, R0 ;  /* 0x00000000090a7221 */ /* 0x001fe20000000000 */
[----:B------:R-:W-:Y:S01]  /*0400*/  FFMA R0, RZ, RZ, RZ ;  /* 0x000000ffff007223 */ /* 0x000fe200000000ff */
[----:B------:R-:W-:-:S03]  /*0410*/  CS2R R8, SRZ ;  /* 0x0000000000087805 */ /* 0x000fc6000001ff00 */
[----:B------:R-:W0:Y:S01]  /*0420*/  SHFL.BFLY PT, R11, R10, 0x2, 0x1f ;  /* 0x0c401f000a0b7f89 */ /* 0x000e2200000e0000 */
[----:B------:R-:W-:-:S04]  /*0430*/  FFMA R0, RZ, RZ, R0 ;  /* 0x000000ffff007223 */ /* 0x000fc80000000000 */
[----:B------:R-:W-:-:S04]  /*0440*/  FFMA R0, RZ, RZ, R0 ;  /* 0x000000ffff007223 */ /* 0x000fc80000000000 */
[----:B------:R-:W-:Y:S01]  /*0450*/  FFMA R0, RZ, RZ, R0 ;  /* 0x000000ffff007223 */ /* 0x000fe20000000000 */
[----:B0-----:R-:W-:Y:S01]  /*0460*/  FADD R14, R10, R11 ;  /* 0x0000000b0a0e7221 */ /* 0x001fe20000000000 */
[----:B------:R-:W-:-:S04]  /*0470*/  SHF.L.U32 R11, R18, 0x8, RZ ;  /* 0x00000008120b7819 */ /* 0x000fc800000006ff */
[----:B------:R-:W-:Y:S01]  /*0480*/  LOP3.LUT R36, R11, R2, RZ, 0xfc, !PT ;  /* 0x000000020b247212 */ /* 0x000fe200078efcff */
[----:B------:R-:W0:Y:S01]  /*0490*/  SHFL.BFLY PT, R23, R14, 0x1, 0x1f ;  /* 0x0c201f000e177f89 */ /* 0x000e2200000e0000 */
[----:B------:R-:W-:Y:S02]  /*04a0*/  CS2R R10, SRZ ;  /* 0x00000000000a7805 */ /* 0x000fe4000001ff00 */
[----:B------:R-:W-:-:S04]  /*04b0*/  IADD3 R20, P0, R36, c[0x0][0x160], RZ ;  /* 0x0000580024147a10 */ /* 0x000fc80007f1e0ff */
[----:B------:R-:W-:-:S05]  /*04c0*/  IADD3.X R21, R34, c[0x0][0x164], RZ, P0, !PT ;  /* 0x0000590022157a10 */ /* 0x000fca00007fe4ff */
[----:B------:R1:W2:Y:S01]  /*04d0*/  @!P1 LDG.E.128 R8, [R20.64] ;  /* 0x0000000414089981 */ /* 0x0002a2000c1e1d00 */
[----:B------:R-:W-:-:S04]  /*04e0*/  FFMA R0, RZ, RZ, R0 ;  /* 0x000000ffff007223 */ /* 0x000fc80000000000 */
[----:B------:R-:W-:Y:S01]  /*04f0*/  FFMA R0, RZ, RZ, R0 ;  /* 0x000000ffff007223 */ /* 0x000fe20000000000 */
[----:B0-----:R-:W-:-:S04]  /*0500*/  FADD R23, R14, R23 ;  /* 0x000000170e177221 */ /* 0x001fc80000000000 */
[----:B------:R-:W-:Y:S01]  /*0510*/  FADD R23, R23, c[0x0][0x178] ;  /* 0x00005e0017177621 */ /* 0x000fe20000000000 */
[----:B------:R-:W-:-:S05]  /*0520*/  FFMA R0, RZ, RZ, R0 ;  /* 0x000000ffff007223 */ /* 0x000fca0000000000 */
[----:B------:R-:W0:Y:S01]  /*0530*/  MUFU.SQRT R23, R23 ;  /* 0x0000001700177308 */ /* 0x000e220000002000 */
[----:B------:R-:W-:Y:S01]  /*0540*/  FADD R0, R0, R0 ;  /* 0x0000000000007221 */ /* 0x000fe20000000000 */
[----:B------:R-:W-:-:S03]  /*0550*/  LOP3.LUT R14, R35, 0x6, R12, 0xfe, !PT ;  /* 0x00000006230e7812 */ /* 0x000fc600078efe0c */
[----:B------:R-:W-:Y:S01]  /*0560*/  FADD R0, R0, R0 ;  /* 0x0000000000007221 */ /* 0x000fe20000000000 */
[C-C-:B------:R-:W-:Y:S02]  /*0570*/  LOP3.LUT R22, R35.reuse, 0xa, R12.reuse, 0xfe, !PT ;  /* 0x0000000a23167812 */ /* 0x140fe400078efe0c */
[----:B------:R-:W-:Y:S01]  /*0580*/  LOP3.LUT R18, R35, 0x8, R12, 0xfe, !PT ;  /* 0x0000000823127812 */ /* 0x000fe200078efe0c */
[----:B------:R-:W-:-:S04]  /*0590*/  FADD R12, R0, R0 ;  /* 0x00000000000c7221 */ /* 0x000fc80000000000 */
[----:B------:R-:W-:Y:S01]  /*05a0*/  FADD R12, R12, R12 ;  /* 0x0000000c0c0c7221 */ /* 0x000fe20000000000 */
[----:B0-----:R-:W-:-:S03]  /*05b0*/  FSETP.GT.AND P1, PT, R23, 8.50705917302346158658e+37, PT ;  /* 0x7e8000001700780b */ /* 0x001fc60003f24000 */
[----:B------:R-:W-:Y:S01]  /*05c0*/  FADD R12, R12, c[0x0][0x178] ;  /* 0x00005e000c0c7621 */ /* 0x000fe20000000000 */
[----:B------:R-:W-:Y:S02]  /*05d0*/  FSETP.GEU.AND P2, PT, R23, 1.175494350822287508e-38, PT ;  /* 0x008000001700780b */ /* 0x000fe40003f4e000 */
[----:B------:R-:W-:Y:S01]  /*05e0*/  SHF.L.U32 R29, R18, 0x8, RZ ;  /* 0x00000008121d7819 */ /* 0x000fe200000006ff */
[----:B------:R-:W0:Y:S01]  /*05f0*/  MUFU.SQRT R46, R12 ;  /* 0x0000000c002e7308 */ /* 0x000e220000002000 */
[C---:B------:R-:W-:Y:S02]  /*0600*/  SHF.L.U32 R31, R14.reuse, 0x8, RZ ;  /* 0x000000080e1f7819 */ /* 0x040fe400000006ff */
[----:B------:R-:W-:Y:S02]  /*0610*/  ISETP.GE.U32.AND P4, PT, R14, 0x10, PT ;  /* 0x000000100e00780c */ /* 0x000fe40003f86070 */
[----:B------:R-:W-:Y:S02]  /*0620*/  SHF.L.U64.HI R39, R18, 0x8, R33 ;  /* 0x0000000812277819 */ /* 0x000fe40000010221 */
[----:B------:R-:W-:-:S02]  /*0630*/  LOP3.LUT R38, R29, R2, RZ, 0xfc, !PT ;  /* 0x000000021d267212 */ /* 0x000fc400078efcff */
[----:B------:R-:W-:Y:S02]  /*0640*/  SHF.L.U32 R25, R66, 0x8, RZ ;  /* 0x0000000842197819 */ /* 0x000fe400000006ff */
[----:B------:R-:W-:Y:S02]  /*0650*/  SHF.L.U64.HI R37, R14, 0x8, R33 ;  /* 0x000000080e257819 */ /* 0x000fe40000010221 */
[----:B------:R-:W-:Y:S02]  /*0660*/  LOP3.LUT R0, R31, R2, RZ, 0xfc, !PT ;  /* 0x000000021f007212 */ /* 0x000fe400078efcff */
[----:B------:R-:W-:Y:S01]  /*0670*/  ISETP.GE.U32.AND.EX P4, PT, R33, RZ, PT, P4 ;  /* 0x000000ff2100720c */ /* 0x000fe20003f86140 */
[----:B------:R-:W-:Y:S01]  /*0680*/  @P1 FMUL R23, R23, 0.25 ;  /* 0x3e80000017171820 */ /* 0x000fe20000400000 */
[----:B------:R-:W-:Y:S02]  /*0690*/  LOP3.LUT R39, R39, R3, RZ, 0xfc, !PT ;  /* 0x0000000327277212 */ /* 0x000fe400078efcff */
[----:B------:R-:W-:-:S02]  /*06a0*/  IADD3 R64, P0, R38, c[0x0][0x160], RZ ;  /* 0x0000580026407a10 */ /* 0x000fc40007f1e0ff */
[----:B------:R-:W-:Y:S02]  /*06b0*/  SHF.L.U64.HI R43, R66, 0x8, R33 ;  /* 0x00000008422b7819 */ /* 0x000fe40000010221 */
[----:B------:R-:W-:Y:S02]  /*06c0*/  LOP3.LUT R42, R25, R2, RZ, 0xfc, !PT ;  /* 0x00000002192a7212 */ /* 0x000fe400078efcff */
[----:B------:R-:W-:Y:S02]  /*06d0*/  LOP3.LUT R37, R37, R3, RZ, 0xfc, !PT ;  /* 0x0000000325257212 */ /* 0x000fe400078efcff */
[----:B------:R-:W-:Y:S01]  /*06e0*/  IADD3 R62, P3, R0, c[0x0][0x160], RZ ;  /* 0x00005800003e7a10 */ /* 0x000fe20007f7e0ff */
[----:B------:R-:W-:Y:S01]  /*06f0*/  @!P2 FMUL R23, R23, 16777216 ;  /* 0x4b8000001717a820 */ /* 0x000fe20000400000 */
[----:B-1----:R-:W-:Y:S01]  /*0700*/  SHF.L.U32 R21, R68, 0x8, RZ ;  /* 0x0000000844157819 */ /* 0x002fe200000006ff */
[----:B------:R-:W-:Y:S01]  /*0710*/  CS2R R28, SRZ ;  /* 0x00000000001c7805 */ /* 0x000fe2000001ff00 */
[----:B------:R-:W-:Y:S01]  /*0720*/  MOV R53, 0x3e800000 ;  /* 0x3e80000000357802 */ /* 0x000fe20000000f00 */
[----:B------:R-:W-:Y:S01]  /*0730*/  CS2R R30, SRZ ;  /* 0x00000000001e7805 */ /* 0x000fe2000001ff00 */
[----:B------:R-:W-:-:S02]  /*0740*/  IADD3.X R65, R39, c[0x0][0x164], RZ, P0, !PT ;  /* 0x0000590027417a10 */ /* 0x000fc400007fe4ff */
[----:B------:R-:W-:Y:S02]  /*0750*/  LOP3.LUT R43, R43, R3, RZ, 0xfc, !PT ;  /* 0x000000032b2b7212 */ /* 0x000fe400078efcff */
[----:B------:R-:W-:Y:S02]  /*0760*/  IADD3 R60, P0, R42, c[0x0][0x160], RZ ;  /* 0x000058002a3c7a10 */ /* 0x000fe40007f1e0ff */
[----:B------:R-:W-:Y:S02]  /*0770*/  SHF.L.U32 R27, R22, 0x8, RZ ;  /* 0x00000008161b7819 */ /* 0x000fe400000006ff */
[----:B------:R-:W-:Y:S01]  /*0780*/  IADD3.X R63, R37, c[0x0][0x164], RZ, P3, !PT ;  /* 0x00005900253f7a10 */ /* 0x000fe20001ffe4ff */
[----:B------:R-:W1:Y:S01]  /*0790*/  MUFU.RCP R52, R23 ;  /* 0x0000001700347308 */ /* 0x000e620000001000 */
[----:B------:R-:W-:Y:S02]  /*07a0*/  LOP3.LUT R44, R21, R2, RZ, 0xfc, !PT ;  /* 0x00000002152c7212 */ /* 0x000fe400078efcff */
[----:B------:R-:W-:Y:S01]  /*07b0*/  FSEL R21, R53, 1, P1 ;  /* 0x3f80000035157808 */ /* 0x000fe20000800000 */
[----:B------:R4:W5:Y:S01]  /*07c0*/  @!P4 LDG.E.128 R28, [R62.64] ;  /* 0x000000043e1cc981 */ /* 0x000962000c1e1d00 */
[----:B------:R-:W-:-:S02]  /*07d0*/  IADD3.X R61, R43, c[0x0][0x164], RZ, P0, !PT ;  /* 0x000059002b3d7a10 */ /* 0x000fc400007fe4ff */
[--C-:B------:R-:W-:Y:S02]  /*07e0*/  SHF.L.U64.HI R41, R22, 0x8, R33.reuse ;  /* 0x0000000816297819 */ /* 0x100fe40000010221 */
[----:B------:R-:W-:Y:S02]  /*07f0*/  LOP3.LUT R40, R27, R2, RZ, 0xfc, !PT ;  /* 0x000000021b287212 */ /* 0x000fe400078efcff */
[----:B0-----:R-:W-:Y:S01]  /*0800*/  FSETP.GT.AND P0, PT, R46, 8.50705917302346158658e+37, PT ;  /* 0x7e8000002e00780b */ /* 0x001fe20003f04000 */
[----:B------:R-:W-:Y:S01]  /*0810*/  @!P2 FMUL R21, R21, 16777216 ;  /* 0x4b8000001515a820 */ /* 0x000fe20000400000 */
[----:B------:R-:W-:Y:S02]  /*0820*/  SHF.L.U64.HI R45, R68, 0x8, R33 ;  /* 0x00000008442d7819 */ /* 0x000fe40000010221 */
[----:B------:R-:W-:Y:S02]  /*0830*/  LOP3.LUT R41, R41, R3, RZ, 0xfc, !PT ;  /* 0x0000000329297212 */ /* 0x000fe400078efcff */
[----:B------:R-:W-:-:S02]  /*0840*/  IADD3 R2, P3, R40, c[0x0][0x160], RZ ;  /* 0x0000580028027a10 */ /* 0x000fc40007f7e0ff */
[----:B------:R-:W-:Y:S02]  /*0850*/  ISETP.GE.U32.AND P2, PT, R22, 0x10, PT ;  /* 0x000000101600780c */ /* 0x000fe40003f46070 */
[----:B------:R-:W-:Y:S02]  /*0860*/  LOP3.LUT R45, R45, R3, RZ, 0xfc, !PT ;  /* 0x000000032d2d7212 */ /* 0x000fe400078efcff */
[----:B------:R-:W-:Y:S02]  /*0870*/  IADD3.X R3, R41, c[0x0][0x164], RZ, P3, !PT ;  /* 0x0000590029037a10 */ /* 0x000fe40001ffe4ff */
[----:B------:R-:W-:Y:S02]  /*0880*/  ISETP.GE.U32.AND.EX P2, PT, R33, RZ, PT, P2 ;  /* 0x000000ff2100720c */ /* 0x000fe40003f46120 */
[----:B------:R-:W-:Y:S02]  /*0890*/  IADD3 R56, P3, R44, c[0x0][0x160], RZ ;  /* 0x000058002c387a10 */ /* 0x000fe40007f7e0ff */
[----:B------:R-:W-:-:S02]  /*08a0*/  IADD3 R58, P1, R58, c[0x0][0x168], RZ ;  /* 0x00005a003a3a7a10 */ /* 0x000fc40007f3e0ff */
[C---:B------:R-:W-:Y:S01]  /*08b0*/  FSETP.GEU.AND P6, PT, R46.reuse, 1.175494350822287508e-38, PT ;  /* 0x008000002e00780b */ /* 0x040fe20003fce000 */
[----:B------:R-:W-:Y:S01]  /*08c0*/  @P0 FMUL R46, R46, 0.25 ;  /* 0x3e8000002e2e0820 */ /* 0x000fe20000400000 */
[----:B------:R-:W-:Y:S01]  /*08d0*/  IADD3.X R57, R45, c[0x0][0x164], RZ, P3, !PT ;  /* 0x000059002d397a10 */ /* 0x000fe20001ffe4ff */
[----:B-1----:R-:W-:Y:S01]  /*08e0*/  FMUL R52, R52, R21 ;  /* 0x0000001534347220 */ /* 0x002fe20000400000 */
[----:B------:R-:W-:Y:S02]  /*08f0*/  IADD3.X R59, R16, c[0x0][0x16c], RZ, P1, !PT ;  /* 0x00005b00103b7a10 */ /* 0x000fe40000ffe4ff */
[----:B------:R-:W-:Y:S01]  /*0900*/  FSEL R47, R53, 1, P0 ;  /* 0x3f800000352f7808 */ /* 0x000fe20000000000 */
[----:B------:R-:W-:Y:S01]  /*0910*/  CS2R R20, SRZ ;  /* 0x0000000000147805 */ /* 0x000fe2000001ff00 */
[----:B------:R-:W-:Y:S01]  /*0920*/  ISETP.GE.U32.AND P3, PT, R18, 0x10, PT ;  /* 0x000000101200780c */ /* 0x000fe20003f66070 */
[----:B------:R-:W-:Y:S01]  /*0930*/  CS2R R22, SRZ ;  /* 0x0000000000167805 */ /* 0x000fe2000001ff00 */
[----:B------:R-:W-:-:S02]  /*0940*/  ISETP.GE.U32.AND P1, PT, R66, 0x10, PT ;  /* 0x000000104200780c */ /* 0x000fc40003f26070 */
[----:B------:R-:W-:Y:S01]  /*0950*/  ISETP.GE.U32.AND P0, PT, R68, 0x10, PT ;  /* 0x000000104400780c */ /* 0x000fe20003f06070 */
[-C--:B------:R-:W-:Y:S01]  /*0960*/  FMUL R48, R67, R52.reuse ;  /* 0x0000003443307220 */ /* 0x080fe20000400000 */
[----:B------:R-:W-:Y:S01]  /*0970*/  ISETP.GE.U32.AND.EX P3, PT, R33, RZ, PT, P3 ;  /* 0x000000ff2100720c */ /* 0x000fe20003f66130 */
[-C--:B------:R-:W-:Y:S01]  /*0980*/  FMUL R17, R17, R52.reuse ;  /* 0x0000003411117220 */ /* 0x080fe20000400000 */
[----:B------:R-:W-:Y:S01]  /*0990*/  ISETP.GE.U32.AND.EX P1, PT, R33, RZ, PT, P1 ;  /* 0x000000ff2100720c */ /* 0x000fe20003f26110 */
[-C--:B------:R-:W-:Y:S01]  /*09a0*/  FMUL R19, R19, R52.reuse ;  /* 0x0000003413137220 */ /* 0x080fe20000400000 */
[----:B------:R-:W-:Y:S01]  /*09b0*/  ISETP.GE.U32.AND.EX P0, PT, R33, RZ, PT, P0 ;  /* 0x000000ff2100720c */ /* 0x000fe20003f06100 */
[-C--:B------:R-:W-:Y:S01]  /*09c0*/  FMUL R12, R49, R52.reuse ;  /* 0x00000034310c7220 */ /* 0x080fe20000400000 */
[-C--:B------:R-:W-:Y:S01]  /*09d0*/  FMUL R50, R51, R52.reuse ;  /* 0x0000003433327220 */ /* 0x080fe20000400000 */
[----:B------:R0:W5:Y:S01]  /*09e0*/  @!P2 LDG.E.128 R20, [R2.64] ;  /* 0x000000040214a981 */ /* 0x000162000c1e1d00 */
[-C--:B------:R-:W-:Y:S01]  /*09f0*/  FMUL R69, R69, R52.reuse ;  /* 0x0000003445457220 */ /* 0x080fe20000400000 */
[----:B------:R-:W-:Y:S01]  /*0a00*/  FMUL R51, R13, R52 ;  /* 0x000000340d337220 */ /* 0x000fe20000400000 */
[----:B------:R-:W-:Y:S01]  /*0a10*/  F2FP.PACK_AB R48, R17, R48 ;  /* 0x000000301130723e */ /* 0x000fe200000000ff */
[----:B------:R-:W-:Y:S01]  /*0a20*/  CS2R R24, SRZ ;  /* 0x0000000000187805 */ /* 0x000fe2000001ff00 */
[----:B------:R-:W-:Y:S01]  /*0a30*/  F2FP.PACK_AB R49, R12, R19 ;  /* 0x000000130c31723e */ /* 0x000fe200000000ff */
[----:B------:R-:W-:Y:S01]  /*0a40*/  CS2R R26, SRZ ;  /* 0x00000000001a7805 */ /* 0x000fe2000001ff00 */
[----:B------:R-:W-:Y:S01]  /*0a50*/  CS2R R16, SRZ ;  /* 0x0000000000107805 */ /* 0x000fe2000001ff00 */
[----:B0-----:R-:W-:Y:S01]  /*0a60*/  FMUL R2, R15, R52 ;  /* 0x000000340f027220 */ /* 0x001fe20000400000 */
[----:B------:R-:W-:Y:S01]  /*0a70*/  CS2R R18, SRZ ;  /* 0x0000000000127805 */ /* 0x000fe2000001ff00 */
[----:B------:R-:W-:Y:S01]  /*0a80*/  CS2R R12, SRZ ;  /* 0x00000000000c7805 */ /* 0x000fe2000001ff00 */
[----:B------:R-:W-:Y:S01]  /*0a90*/  CS2R R14, SRZ ;  /* 0x00000000000e7805 */ /* 0x000fe2000001ff00 */
[----:B------:R-:W-:Y:S01]  /*0aa0*/  F2FP.PACK_AB R50, R69, R50 ;  /* 0x000000324532723e */ /* 0x000fe200000000ff */
[----:B------:R0:W5:Y:S01]  /*0ab0*/  @!P3 LDG.E.128 R24, [R64.64] ;  /* 0x000000044018b981 */ /* 0x000162000c1e1d00 */
[----:B------:R-:W-:-:S03]  /*0ac0*/  F2FP.PACK_AB R51, R2, R51 ;  /* 0x000000330233723e */ /* 0x000fc600000000ff */
[----:B------:R1:W5:Y:S04]  /*0ad0*/  @!P1 LDG.E.128 R16, [R60.64] ;  /* 0x000000043c109981 */ /* 0x000368000c1e1d00 */
[----:B------:R0:W5:Y:S04]  /*0ae0*/  @!P0 LDG.E.128 R12, [R56.64] ;  /* 0x00000004380c8981 */ /* 0x000168000c1e1d00 */
[----:B------:R0:W-:Y:S01]  /*0af0*/  @!P5 STG.E.128 [R58.64], R48 ;  /* 0x000000303a00d986 */ /* 0x0001e2000c101d04 */
[----:B------:R-:W-:-:S04]  /*0b00*/  IADD3 R2, P5, R55, c[0x0][0x168], RZ ;  /* 0x00005a0037027a10 */ /* 0x000fc80007fbe0ff */
[----:B------:R-:W-:Y:S01]  /*0b10*/  IADD3.X R3, R54, c[0x0][0x16c], RZ, P5, !PT ;  /* 0x00005b0036037a10 */ /* 0x000fe20002ffe4ff */
[--C-:B---3--:R-:W-:Y:S02]  /*0b20*/  HADD2.F32 R54, -RZ, R4.reuse.H1_H1 ;  /* 0x30000004ff367230 */ /* 0x108fe40000004100 */
[----:B------:R-:W-:-:S03]  /*0b30*/  HADD2.F32 R55, -RZ, R4.H0_H0 ;  /* 0x20000004ff377230 */ /* 0x000fc60000004100 */
[----:B----4-:R-:W-:Y:S01]  /*0b40*/  FMUL R62, R54, R54 ;  /* 0x00000036363e7220 */ /* 0x010fe20000400000 */
[----:B------:R-:W-:-:S03]  /*0b50*/  HADD2.F32 R4, -RZ, R5.H0_H0 ;  /* 0x20000005ff047230 */ /* 0x000fc60000004100 */
[----:B-1----:R-:W-:Y:S01]  /*0b60*/  FFMA R61, R55, R55, R62 ;  /* 0x00000037373d7223 */ /* 0x002fe2000000003e */
[----:B0-----:R-:W-:-:S03]  /*0b70*/  HADD2.F32 R56, -RZ, R5.H1_H1 ;  /* 0x30000005ff387230 */ /* 0x001fc60000004100 */
[----:B------:R-:W-:Y:S01]  /*0b80*/  FFMA R61, R4, R4, R61 ;  /* 0x00000004043d7223 */ /* 0x000fe2000000003d */
[----:B------:R-:W-:-:S03]  /*0b90*/  HADD2.F32 R5, -RZ, R6.H0_H0 ;  /* 0x20000006ff057230 */ /* 0x000fc60000004100 */
[----:B------:R-:W-:Y:S01]  /*0ba0*/  FFMA R48, R56, R56, R61 ;  /* 0x0000003838307223 */ /* 0x000fe2000000003d */
[----:B------:R-:W-:-:S03]  /*0bb0*/  HADD2.F32 R69, -RZ, R6.H1_H1 ;  /* 0x30000006ff457230 */ /* 0x000fc60000004100 */
[----:B------:R-:W-:Y:S01]  /*0bc0*/  FFMA R48, R5, R5, R48 ;  /* 0x0000000505307223 */ /* 0x000fe20000000030 */
[----:B------:R-:W-:-:S03]  /*0bd0*/  HADD2.F32 R68, -RZ, R7.H0_H0 ;  /* 0x20000007ff447230 */ /* 0x000fc60000004100 */
[----:B------:R-:W-:Y:S01]  /*0be0*/  FFMA R49, R69, R69, R48 ;  /* 0x0000004545317223 */ /* 0x000fe20000000030 */
[----:B------:R-:W-:-:S03]  /*0bf0*/  HADD2.F32 R74, -RZ, R7.H1_H1 ;  /* 0x30000007ff4a7230 */ /* 0x000fc60000004100 */
[----:B------:R-:W-:-:S04]  /*0c00*/  FFMA R49, R68, R68, R49 ;  /* 0x0000004444317223 */ /* 0x000fc80000000031 */
[----:B------:R-:W-:-:S05]  /*0c10*/  FFMA R49, R74, R74, R49 ;  /* 0x0000004a4a317223 */ /* 0x000fca0000000031 */
[----:B------:R-:W0:Y:S02]  /*0c20*/  SHFL.BFLY PT, R6, R49, 0x8, 0x1f ;  /* 0x0d001f0031067f89 */ /* 0x000e2400000e0000 */
[----:B0-----:R-:W-:-:S05]  /*0c30*/  FADD R6, R49, R6 ;  /* 0x0000000631067221 */ /* 0x001fca0000000000 */
[----:B------:R-:W0:Y:S02]  /*0c40*/  SHFL.BFLY PT, R7, R6, 0x4, 0x1f ;  /* 0x0c801f0006077f89 */ /* 0x000e2400000e0000 */
[----:B0-----:R-:W-:-:S05]  /*0c50*/  FADD R7, R6, R7 ;  /* 0x0000000706077221 */ /* 0x001fca0000000000 */
[----:B------:R-:W0:Y:S02]  /*0c60*/  SHFL.BFLY PT, R48, R7, 0x2, 0x1f ;  /* 0x0c401f0007307f89 */ /* 0x000e2400000e0000 */
[----:B0-----:R-:W-:-:S05]  /*0c70*/  FADD R48, R7, R48 ;  /* 0x0000003007307221 */ /* 0x001fca0000000000 */
[----:B------:R-:W0:Y:S01]  /*0c80*/  SHFL.BFLY PT, R51, R48, 0x1, 0x1f ;  /* 0x0c201f0030337f89 */ /* 0x000e2200000e0000 */
[--C-:B--2---:R-:W-:Y:S02]  /*0c90*/  HADD2.F32 R66, -RZ, R8.reuse.H1_H1 ;  /* 0x30000008ff427230 */ /* 0x104fe40000004100 */
[----:B------:R-:W-:-:S03]  /*0ca0*/  HADD2.F32 R77, -RZ, R8.H0_H0 ;  /* 0x20000008ff4d7230 */ /* 0x000fc60000004100 */
[----:B------:R-:W-:Y:S01]  /*0cb0*/  FMUL R6, R66, R66 ;  /* 0x0000004242067220 */ /* 0x000fe20000400000 */
[----:B------:R-:W-:-:S03]  /*0cc0*/  HADD2.F32 R67, -RZ, R9.H0_H0 ;  /* 0x20000009ff437230 */ /* 0x000fc60000004100 */
[----:B------:R-:W-:Y:S01]  /*0cd0*/  FFMA R6, R77, R77, R6 ;  /* 0x0000004d4d067223 */ /* 0x000fe20000000006 */
[----:B------:R-:W-:-:S03]  /*0ce0*/  HADD2.F32 R65, -RZ, R9.H1_H1 ;  /* 0x30000009ff417230 */ /* 0x000fc60000004100 */
[----:B------:R-:W-:Y:S01]  /*0cf0*/  FFMA R6, R67, R67, R6 ;  /* 0x0000004343067223 */ /* 0x000fe20000000006 */
[----:B------:R-:W-:-:S03]  /*0d00*/  HADD2.F32 R8, -RZ, R10.H0_H0 ;  /* 0x2000000aff087230 */ /* 0x000fc60000004100 */
[----:B------:R-:W-:Y:S01]  /*0d10*/  FFMA R7, R65, R65, R6 ;  /* 0x0000004141077223 */ /* 0x000fe20000000006 */
[----:B------:R-:W-:-:S03]  /*0d20*/  HADD2.F32 R10, -RZ, R10.H1_H1 ;  /* 0x3000000aff0a7230 */ /* 0x000fc60000004100 */
[----:B------:R-:W-:Y:S01]  /*0d30*/  FFMA R7, R8, R8, R7 ;  /* 0x0000000808077223 */ /* 0x000fe20000000007 */
[----:B------:R-:W-:-:S03]  /*0d40*/  HADD2.F32 R6, -RZ, R11.H0_H0 ;  /* 0x2000000bff067230 */ /* 0x000fc60000004100 */
[----:B------:R-:W-:Y:S01]  /*0d50*/  FFMA R7, R10, R10, R7 ;  /* 0x0000000a0a077223 */ /* 0x000fe20000000007 */
[----:B0-----:R-:W-:Y:S01]  /*0d60*/  FADD R51, R48, R51 ;  /* 0x0000003330337221 */ /* 0x001fe20000000000 */
[----:B------:R-:W-:Y:S02]  /*0d70*/  HADD2.F32 R11, -RZ, R11.H1_H1 ;  /* 0x3000000bff0b7230 */ /* 0x000fe40000004100 */
[----:B------:R-:W-:-:S04]  /*0d80*/  FFMA R48, R6, R6, R7 ;  /* 0x0000000606307223 */ /* 0x000fc80000000007 */
[----:B------:R-:W-:-:S05]  /*0d90*/  FFMA R48, R11, R11, R48 ;  /* 0x0000000b0b307223 */ /* 0x000fca0000000030 */
[----:B------:R-:W0:Y:S02]  /*0da0*/  SHFL.BFLY PT, R7, R48, 0x8, 0x1f ;  /* 0x0d001f0030077f89 */ /* 0x000e2400000e0000 */
[----:B0-----:R-:W-:-:S05]  /*0db0*/  FADD R7, R48, R7 ;  /* 0x0000000730077221 */ /* 0x001fca0000000000 */
[----:B------:R-:W0:Y:S02]  /*0dc0*/  SHFL.BFLY PT, R50, R7, 0x4, 0x1f ;  /* 0x0c801f0007327f89 */ /* 0x000e2400000e0000 */
[----:B0-----:R-:W-:-:S05]  /*0dd0*/  FADD R50, R7, R50 ;  /* 0x0000003207327221 */ /* 0x001fca0000000000 */
[----:B------:R-:W0:Y:S01]  /*0de0*/  SHFL.BFLY PT, R9, R50, 0x2, 0x1f ;  /* 0x0c401f0032097f89 */ /* 0x000e2200000e0000 */
[----:B-----5:R-:W-:Y:S01]  /*0df0*/  HADD2.F32 R7, -RZ, R28.H1_H1 ;  /* 0x3000001cff077230 */ /* 0x020fe20000004100 */
[----:B0-----:R-:W-:-:S05]  /*0e00*/  FADD R9, R50, R9 ;  /* 0x0000000932097221 */ /* 0x001fca0000000000 */
[----:B------:R-:W0:Y:S01]  /*0e10*/  SHFL.BFLY PT, R58, R9, 0x1, 0x1f ;  /* 0x0c201f00093a7f89 */ /* 0x000e2200000e0000 */
[----:B------:R-:W-:Y:S01]  /*0e20*/  HADD2.F32 R28, -RZ, R28.H0_H0 ;  /* 0x2000001cff1c7230 */ /* 0x000fe20000004100 */
[----:B------:R-:W-:Y:S01]  /*0e30*/  FMUL R49, R7, R7 ;  /* 0x0000000707317220 */ /* 0x000fe20000400000 */
[----:B------:R-:W-:-:S03]  /*0e40*/  HADD2.F32 R48, -RZ, R29.H1_H1 ;  /* 0x3000001dff307230 */ /* 0x000fc60000004100 */
[----:B------:R-:W-:Y:S01]  /*0e50*/  FFMA R50, R28, R28, R49 ;  /* 0x0000001c1c327223 */ /* 0x000fe20000000031 */
[----:B------:R-:W-:Y:S01]  /*0e60*/  FADD R51, R51, c[0x0][0x178] ;  /* 0x00005e0033337621 */ /* 0x000fe20000000000 */
[----:B0-----:R-:W-:Y:S01]  /*0e70*/  FADD R58, R9, R58 ;  /* 0x0000003a093a7221 */ /* 0x001fe20000000000 */
[----:B------:R-:W-:Y:S02]  /*0e80*/  HADD2.F32 R9, -RZ, R29.H0_H0 ;  /* 0x2000001dff097230 */ /* 0x000fe40000004100 */
[----:B------:R-:W-:-:S03]  /*0e90*/  HADD2.F32 R29, -RZ, R30.H0_H0 ;  /* 0x2000001eff1d7230 */ /* 0x000fc60000004100 */
[----:B------:R-:W-:-:S04]  /*0ea0*/  FFMA R49, R9, R9, R50 ;  /* 0x0000000909317223 */ /* 0x000fc80000000032 */
[----:B------:R-:W-:Y:S01]  /*0eb0*/  FFMA R50, R48, R48, R49 ;  /* 0x0000003030327223 */ /* 0x000fe20000000031 */
[----:B------:R-:W-:-:S03]  /*0ec0*/  HADD2.F32 R49, -RZ, R30.H1_H1 ;  /* 0x3000001eff317230 */ /* 0x000fc60000004100 */
[----:B------:R-:W-:Y:S01]  /*0ed0*/  FFMA R50, R29, R29, R50 ;  /* 0x0000001d1d327223 */ /* 0x000fe20000000032 */
[----:B------:R0:W1:Y:S01]  /*0ee0*/  MUFU.SQRT R82, R51 ;  /* 0x0000003300527308 */ /* 0x0000620000002000 */
[--C-:B------:R-:W-:Y:S01]  /*0ef0*/  HADD2.F32 R30, -RZ, R31.reuse.H0_H0 ;  /* 0x2000001fff1e7230 */ /* 0x100fe20000004100 */
[----:B------:R-:W-:Y:S01]  /*0f00*/  FADD R58, R58, c[0x0][0x178] ;  /* 0x00005e003a3a7621 */ /* 0x000fe20000000000 */
[----:B0-----:R-:W-:Y:S01]  /*0f10*/  FFMA R51, R49, R49, R50 ;  /* 0x0000003131337223 */ /* 0x001fe20000000032 */
[----:B------:R-:W-:-:S03]  /*0f20*/  HADD2.F32 R50, -RZ, R31.H1_H1 ;  /* 0x3000001fff327230 */ /* 0x000fc60000004100 */
[----:B------:R-:W-:-:S04]  /*0f30*/  FFMA R51, R30, R30, R51 ;  /* 0x0000001e1e337223 */ /* 0x000fc80000000033 */
[----:B------:R-:W-:Y:S01]  /*0f40*/  FFMA R51, R50, R50, R51 ;  /* 0x0000003232337223 */ /* 0x000fe20000000033 */
[----:B------:R0:W2:Y:S04]  /*0f50*/  MUFU.SQRT R85, R58 ;  /* 0x0000003a00557308 */ /* 0x0000a80000002000 */
[----:B0-----:R-:W0:Y:S02]  /*0f60*/  SHFL.BFLY PT, R58, R51, 0x8, 0x1f ;  /* 0x0d001f00333a7f89 */ /* 0x001e2400000e0000 */
[----:B0-----:R-:W-:-:S05]  /*0f70*/  FADD R58, R51, R58 ;  /* 0x0000003a333a7221 */ /* 0x001fca0000000000 */
[----:B------:R-:W0:Y:S02]  /*0f80*/  SHFL.BFLY PT, R31, R58, 0x4, 0x1f ;  /* 0x0c801f003a1f7f89 */ /* 0x000e2400000e0000 */
[----:B0-----:R-:W-:-:S05]  /*0f90*/  FADD R57, R58, R31 ;  /* 0x0000001f3a397221 */ /* 0x001fca0000000000 */
[----:B------:R-:W0:Y:S02]  /*0fa0*/  SHFL.BFLY PT, R60, R57, 0x2, 0x1f ;  /* 0x0c401f00393c7f89 */ /* 0x000e2400000e0000 */
[----:B0-----:R-:W-:-:S05]  /*0fb0*/  FADD R60, R57, R60 ;  /* 0x0000003c393c7221 */ /* 0x001fca0000000000 */
[----:B------:R-:W0:Y:S01]  /*0fc0*/  SHFL.BFLY PT, R31, R60, 0x1, 0x1f ;  /* 0x0c201f003c1f7f89 */ /* 0x000e2200000e0000 */
[----:B------:R-:W-:Y:S02]  /*0fd0*/  HADD2.F32 R51, -RZ, R24.H0_H0 ;  /* 0x20000018ff337230 */ /* 0x000fe40000004100 */
[----:B------:R-:W-:Y:S01]  /*0fe0*/  HADD2.F32 R57, -RZ, R25.H1_H1 ;  /* 0x30000019ff397230 */ /* 0x000fe20000004100 */
[----:B0-----:R-:W-:-:S04]  /*0ff0*/  FADD R31, R60, R31 ;  /* 0x0000001f3c1f7221 */ /* 0x001fc80000000000 */
[----:B------:R-:W-:Y:S01]  /*1000*/  FADD R61, R31, c[0x0][0x178] ;  /* 0x00005e001f3d7621 */ /* 0x000fe20000000000 */
[----:B------:R-:W-:Y:S02]  /*1010*/  HADD2.F32 R31, -RZ, R24.H1_H1 ;  /* 0x30000018ff1f7230 */ /* 0x000fe40000004100 */
[----:B------:R-:W-:-:S03]  /*1020*/  HADD2.F32 R24, -RZ, R25.H0_H0 ;  /* 0x20000019ff187230 */ /* 0x000fc60000004100 */
[----:B------:R-:W-:-:S04]  /*1030*/  FMUL R58, R31, R31 ;  /* 0x0000001f1f3a7220 */ /* 0x000fc80000400000 */
[----:B------:R-:W-:Y:S01]  /*1040*/  FFMA R59, R51, R51, R58 ;  /* 0x00000033333b7223 */ /* 0x000fe2000000003a */
[----:B------:R-:W-:-:S03]  /*1050*/  HADD2.F32 R25, -RZ, R26.H0_H0 ;  /* 0x2000001aff197230 */ /* 0x000fc60000004100 */
[----:B------:R-:W-:-:S04]  /*1060*/  FFMA R58, R24, R24, R59 ;  /* 0x00000018183a7223 */ /* 0x000fc8000000003b */
[----:B------:R-:W-:Y:S01]  /*1070*/  FFMA R60, R57, R57, R58 ;  /* 0x00000039393c7223 */ /* 0x000fe2000000003a */
[----:B------:R-:W-:-:S03]  /*1080*/  HADD2.F32 R58, -RZ, R26.H1_H1 ;  /* 0x3000001aff3a7230 */ /* 0x000fc60000004100 */
[----:B------:R-:W-:Y:S01]  /*1090*/  FFMA R59, R25, R25, R60 ;  /* 0x00000019193b7223 */ /* 0x000fe2000000003c */
[----:B------:R0:W3:Y:S01]  /*10a0*/  MUFU.SQRT R93, R61 ;  /* 0x0000003d005d7308 */ /* 0x0000e20000002000 */
[--C-:B------:R-:W-:Y:S02]  /*10b0*/  HADD2.F32 R26, -RZ, R27.reuse.H0_H0 ;  /* 0x2000001bff1a7230 */ /* 0x100fe40000004100 */
[----:B0-----:R-:W-:Y:S01]  /*10c0*/  FFMA R61, R58, R58, R59 ;  /* 0x0000003a3a3d7223 */ /* 0x001fe2000000003b */
[----:B------:R-:W-:-:S03]  /*10d0*/  HADD2.F32 R59, -RZ, R27.H1_H1 ;  /* 0x3000001bff3b7230 */ /* 0x000fc60000004100 */
[----:B------:R-:W-:-:S04]  /*10e0*/  FFMA R60, R26, R26, R61 ;  /* 0x0000001a1a3c7223 */ /* 0x000fc8000000003d */
[----:B------:R-:W-:-:S05]  /*10f0*/  FFMA R60, R59, R59, R60 ;  /* 0x0000003b3b3c7223 */ /* 0x000fca000000003c */
[----:B------:R-:W0:Y:S02]  /*1100*/  SHFL.BFLY PT, R27, R60, 0x8, 0x1f ;  /* 0x0d001f003c1b7f89 */ /* 0x000e2400000e0000 */
[----:B0-----:R-:W-:-:S05]  /*1110*/  FADD R27, R60, R27 ;  /* 0x0000001b3c1b7221 */ /* 0x001fca0000000000 */
[----:B------:R-:W0:Y:S02]  /*1120*/  SHFL.BFLY PT, R62, R27, 0x4, 0x1f ;  /* 0x0c801f001b3e7f89 */ /* 0x000e2400000e0000 */
[----:B0-----:R-:W-:-:S05]  /*1130*/  FADD R62, R27, R62 ;  /* 0x0000003e1b3e7221 */ /* 0x001fca0000000000 */
[----:B------:R-:W0:Y:S01]  /*1140*/  SHFL.BFLY PT, R61, R62, 0x2, 0x1f ;  /* 0x0c401f003e3d7f89 */ /* 0x000e2200000e0000 */
[----:B------:R-:W-:Y:S01]  /*1150*/  HADD2.F32 R27, -RZ, R20.H1_H1 ;  /* 0x30000014ff1b7230 */ /* 0x000fe20000004100 */
[----:B0-----:R-:W-:-:S05]  /*1160*/  FADD R63, R62, R61 ;  /* 0x0000003d3e3f7221 */ /* 0x001fca0000000000 */
[----:B------:R-:W0:Y:S01]  /*1170*/  SHFL.BFLY PT, R64, R63, 0x1, 0x1f ;  /* 0x0c201f003f407f89 */ /* 0x000e2200000e0000 */
[----:B------:R-:W-:Y:S01]  /*1180*/  HADD2.F32 R61, -RZ, R20.H0_H0 ;  /* 0x20000014ff3d7230 */ /* 0x000fe20000004100 */
[----:B------:R-:W-:Y:S01]  /*1190*/  FMUL R20, R27, R27 ;  /* 0x0000001b1b147220 */ /* 0x000fe20000400000 */
[----:B------:R-:W-:Y:S02]  /*11a0*/  HADD2.F32 R60, -RZ, R21.H0_H0 ;  /* 0x20000015ff3c7230 */ /* 0x000fe40000004100 */
[----:B------:R-:W-:Y:S02]  /*11b0*/  HADD2.F32 R73, -RZ, R22.H1_H1 ;  /* 0x30000016ff497230 */ /* 0x000fe40000004100 */
[----:B------:R-:W-:Y:S01]  /*11c0*/  HADD2.F32 R72, -RZ, R23.H0_H0 ;  /* 0x20000017ff487230 */ /* 0x000fe20000004100 */
[----:B0-----:R-:W-:Y:S01]  /*11d0*/  FADD R64, R63, R64 ;  /* 0x000000403f407221 */ /* 0x001fe20000000000 */
[----:B------:R-:W-:-:S03]  /*11e0*/  FFMA R63, R61, R61, R20 ;  /* 0x0000003d3d3f7223 */ /* 0x000fc60000000014 */
[----:B------:R-:W-:Y:S01]  /*11f0*/  FADD R70, R64, c[0x0][0x178] ;  /* 0x00005e0040467621 */ /* 0x000fe20000000000 */
[----:B------:R-:W-:Y:S01]  /*1200*/  HADD2.F32 R64, -RZ, R21.H1_H1 ;  /* 0x30000015ff407230 */ /* 0x000fe20000004100 */
[----:B------:R-:W-:Y:S01]  /*1210*/  FFMA R21, R60, R60, R63 ;  /* 0x0000003c3c157223 */ /* 0x000fe2000000003f */
[----:B------:R-:W-:-:S03]  /*1220*/  HADD2.F32 R63, -RZ, R22.H0_H0 ;  /* 0x20000016ff3f7230 */ /* 0x000fc60000004100 */
[----:B------:R-:W-:-:S04]  /*1230*/  FFMA R20, R64, R64, R21 ;  /* 0x0000004040147223 */ /* 0x000fc80000000015 */
[----:B------:R-:W-:Y:S01]  /*1240*/  FFMA R20, R63, R63, R20 ;  /* 0x0000003f3f147223 */ /* 0x000fe20000000014 */
[----:B------:R-:W-:-:S03]  /*1250*/  HADD2.F32 R76, -RZ, R23.H1_H1 ;  /* 0x30000017ff4c7230 */ /* 0x000fc60000004100 */
[----:B------:R-:W-:-:S04]  /*1260*/  FFMA R21, R73, R73, R20 ;  /* 0x0000004949157223 */ /* 0x000fc80000000014 */
        /* <DEDUP_REMOVED lines=12> */
[----:B------:R-:W-:-:S03]  /*1330*/  HADD2.F32 R21, -RZ, R17.H0_H0 ;  /* 0x20000011ff157230 */ /* 0x000fc60000004100 */
[----:B------:R-:W-:Y:S01]  /*1340*/  FFMA R16, R22, R22, R23 ;  /* 0x0000001616107223 */ /* 0x000fe20000000017 */
[----:B------:R-:W-:Y:S01]  /*1350*/  HADD2.F32 R23, -RZ, R18.H0_H0 ;  /* 0x20000012ff177230 */ /* 0x000fe20000004100 */
[----:B------:R4:W5:Y:S01]  /*1360*/  MUFU.SQRT R94, R70 ;  /* 0x00000046005e7308 */ /* 0x0009620000002000 */
[----:B0-----:R-:W-:Y:S01]  /*1370*/  FADD R71, R62, R71 ;  /* 0x000000473e477221 */ /* 0x001fe20000000000 */
[----:B------:R-:W-:Y:S01]  /*1380*/  HADD2.F32 R62, -RZ, R17.H1_H1 ;  /* 0x30000011ff3e7230 */ /* 0x000fe20000004100 */
[----:B------:R-:W-:Y:S02]  /*1390*/  FFMA R17, R21, R21, R16 ;  /* 0x0000001515117223 */ /* 0x000fe40000000010 */
[----:B------:R-:W-:Y:S02]  /*13a0*/  FADD R71, R71, c[0x0][0x178] ;  /* 0x00005e0047477621 */ /* 0x000fe40000000000 */
[----:B------:R-:W-:Y:S02]  /*13b0*/  FFMA R16, R62, R62, R17 ;  /* 0x0000003e3e107223 */ /* 0x000fe40000000011 */
[----:B------:R0:W1:Y:S02]  /*13c0*/  MUFU.SQRT R95, R71 ;  /* 0x00000047005f7308 */ /* 0x0000640000002000 */
[----:B------:R-:W-:Y:S01]  /*13d0*/  FFMA R16, R23, R23, R16 ;  /* 0x0000001717107223 */ /* 0x000fe20000000010 */
[----:B----4-:R-:W-:-:S02]  /*13e0*/  HADD2.F32 R70, -RZ, R19.H0_H0 ;  /* 0x20000013ff467230 */ /* 0x010fc40000004100 */
[----:B0-----:R-:W-:Y:S02]  /*13f0*/  HADD2.F32 R71, -RZ, R18.H1_H1 ;  /* 0x30000012ff477230 */ /* 0x001fe40000004100 */
        /* <DEDUP_REMOVED lines=14> */
[--C-:B------:R-:W-:Y:S01]  /*14e0*/  HADD2.F32 R12, -RZ, R13.reuse.H0_H0 ;  /* 0x2000000dff0c7230 */ /* 0x100fe20000004100 */
[----:B0-----:R-:W-:Y:S02]  /*14f0*/  FADD R96, R19, R96 ;  /* 0x0000006013607221 */ /* 0x001fe40000000000 */
[----:B------:R-:W-:Y:S01]  /*1500*/  FFMA R19, R17, R17, R18 ;  /* 0x0000001111137223 */ /* 0x000fe20000000012 */
[----:B------:R-:W-:-:S03]  /*1510*/  HADD2.F32 R18, -RZ, R13.H1_H1 ;  /* 0x3000000dff127230 */ /* 0x000fc60000004100 */
[----:B------:R-:W-:Y:S01]  /*1520*/  FFMA R19, R12, R12, R19 ;  /* 0x0000000c0c137223 */ /* 0x000fe20000000013 */
[----:B------:R-:W-:Y:S01]  /*1530*/  FADD R97, R96, c[0x0][0x178] ;  /* 0x00005e0060617621 */ /* 0x000fe20000000000 */
[--C-:B------:R-:W-:Y:S02]  /*1540*/  HADD2.F32 R13, -RZ, R14.reuse.H0_H0 ;  /* 0x2000000eff0d7230 */ /* 0x100fe40000004100 */
[----:B------:R-:W-:Y:S01]  /*1550*/  FFMA R100, R18, R18, R19 ;  /* 0x0000001212647223 */ /* 0x000fe20000000013 */
[----:B------:R0:W4:Y:S01]  /*1560*/  MUFU.SQRT R96, R97 ;  /* 0x0000006100607308 */ /* 0x0001220000002000 */
[----:B------:R-:W-:Y:S02]  /*1570*/  HADD2.F32 R14, -RZ, R14.H1_H1 ;  /* 0x3000000eff0e7230 */ /* 0x000fe40000004100 */
[--C-:B------:R-:W-:Y:S01]  /*1580*/  HADD2.F32 R19, -RZ, R15.reuse.H0_H0 ;  /* 0x2000000fff137230 */ /* 0x100fe20000004100 */
[----:B0-----:R-:W-:Y:S01]  /*1590*/  FFMA R97, R13, R13, R100 ;  /* 0x0000000d0d617223 */ /* 0x001fe20000000064 */
[----:B------:R-:W-:-:S03]  /*15a0*/  HADD2.F32 R15, -RZ, R15.H1_H1 ;  /* 0x3000000fff0f7230 */ /* 0x000fc60000004100 */
[----:B------:R-:W-:-:S04]  /*15b0*/  FFMA R100, R14, R14, R97 ;  /* 0x0000000e0e647223 */ /* 0x000fc80000000061 */
[----:B------:R-:W-:-:S04]  /*15c0*/  FFMA R100, R19, R19, R100 ;  /* 0x0000001313647223 */ /* 0x000fc80000000064 */
[----:B------:R-:W-:-:S05]  /*15d0*/  FFMA R100, R15, R15, R100 ;  /* 0x0000000f0f647223 */ /* 0x000fca0000000064 */
[----:B------:R-:W0:Y:S02]  /*15e0*/  SHFL.BFLY PT, R97, R100, 0x8, 0x1f ;  /* 0x0d001f0064617f89 */ /* 0x000e2400000e0000 */
[----:B0-----:R-:W-:-:S05]  /*15f0*/  FADD R99, R100, R97 ;  /* 0x0000006164637221 */ /* 0x001fca0000000000 */
[----:B------:R-:W0:Y:S01]  /*1600*/  SHFL.BFLY PT, R102, R99, 0x4, 0x1f ;  /* 0x0c801f0063667f89 */ /* 0x000e2200000e0000 */
[----:B-1----:R-:W-:Y:S01]  /*1610*/  FSETP.GT.AND P5, PT, R82, 8.50705917302346158658e+37, PT ;  /* 0x7e8000005200780b */ /* 0x002fe20003fa4000 */
[----:B0-----:R-:W-:-:S05]  /*1620*/  FADD R102, R99, R102 ;  /* 0x0000006663667221 */ /* 0x001fca0000000000 */
[----:B------:R-:W0:Y:S01]  /*1630*/  SHFL.BFLY PT, R97, R102, 0x2, 0x1f ;  /* 0x0c401f0066617f89 */ /* 0x000e2200000e0000 */
[----:B------:R-:W-:Y:S02]  /*1640*/  P2R R92, PR, RZ, 0x1 ;  /* 0x00000001ff5c7803 */ /* 0x000fe40000000000 */
[----:B------:R-:W-:-:S04]  /*1650*/  FSETP.GEU.AND P0, PT, R82, 1.175494350822287508e-38, PT ;  /* 0x008000005200780b */ /* 0x000fc80003f0e000 */
[----:B------:R-:W-:Y:S01]  /*1660*/  @P5 FMUL R82, R82, 0.25 ;  /* 0x3e80000052525820 */ /* 0x000fe20000400000 */
[----:B------:R-:W-:Y:S02]  /*1670*/  FSEL R81, R53, 1, P5 ;  /* 0x3f80000035517808 */ /* 0x000fe40002800000 */
[----:B--2---:R-:W-:Y:S01]  /*1680*/  FSETP.GT.AND P5, PT, R85, 8.50705917302346158658e+37, PT ;  /* 0x7e8000005500780b */ /* 0x004fe20003fa4000 */
[----:B0-----:R-:W-:-:S05]  /*1690*/  FADD R101, R102, R97 ;  /* 0x0000006166657221 */ /* 0x001fca0000000000 */
[----:B------:R-:W0:Y:S01]  /*16a0*/  SHFL.BFLY PT, R104, R101, 0x1, 0x1f ;  /* 0x0c201f0065687f89 */ /* 0x000e2200000e0000 */
[----:B------:R-:W-:Y:S02]  /*16b0*/  P2R R91, PR, RZ, 0x2 ;  /* 0x00000002ff5b7803 */ /* 0x000fe40000000000 */
[----:B------:R-:W-:-:S04]  /*16c0*/  FSETP.GEU.AND P1, PT, R85, 1.175494350822287508e-38, PT ;  /* 0x008000005500780b */ /* 0x000fc80003f2e000 */
[----:B------:R-:W-:Y:S01]  /*16d0*/  @P5 FMUL R85, R85, 0.25 ;  /* 0x3e80000055555820 */ /* 0x000fe20000400000 */
[----:B------:R-:W-:Y:S02]  /*16e0*/  FSEL R84, R53, 1, P5 ;  /* 0x3f80000035547808 */ /* 0x000fe40002800000 */
[C---:B---3--:R-:W-:Y:S02]  /*16f0*/  FSETP.GT.AND P5, PT, R93.reuse, 8.50705917302346158658e+37, PT ;  /* 0x7e8000005d00780b */ /* 0x048fe40003fa4000 */
[----:B------:R-:W-:Y:S02]  /*1700*/  P2R R90, PR, RZ, 0x4 ;  /* 0x00000004ff5a7803 */ /* 0x000fe40000000000 */
[----:B------:R-:W-:Y:S02]  /*1710*/  FSETP.GEU.AND P2, PT, R93, 1.175494350822287508e-38, PT ;  /* 0x008000005d00780b */ /* 0x000fe40003f4e000 */
[----:B------:R-:W-:Y:S01]  /*1720*/  FSEL R83, R53, 1, P5 ;  /* 0x3f80000035537808 */ /* 0x000fe20002800000 */
[----:B0-----:R-:W-:-:S06]  /*1730*/  FADD R104, R101, R104 ;  /* 0x0000006865687221 */ /* 0x001fcc0000000000 */
[----:B------:R-:W-:Y:S01]  /*1740*/  @P5 FMUL R93, R93, 0.25 ;  /* 0x3e8000005d5d5820 */ /* 0x000fe20000400000 */
[----:B-----5:R-:W-:Y:S01]  /*1750*/  FSETP.GT.AND P5, PT, R94, 8.50705917302346158658e+37, PT ;  /* 0x7e8000005e00780b */ /* 0x020fe20003fa4000 */
[----:B------:R-:W-:-:S04]  /*1760*/  FADD R104, R104, c[0x0][0x178] ;  /* 0x00005e0068687621 */ /* 0x000fc80000000000 */
[----:B------:R-:W0:Y:S01]  /*1770*/  MUFU.SQRT R97, R104 ;  /* 0x0000006800617308 */ /* 0x000e220000002000 */
[----:B------:R-:W-:Y:S02]  /*1780*/  P2R R89, PR, RZ, 0x8 ;  /* 0x00000008ff597803 */ /* 0x000fe40000000000 */
[----:B------:R-:W-:Y:S02]  /*1790*/  FSETP.GEU.AND P3, PT, R94, 1.175494350822287508e-38, PT ;  /* 0x008000005e00780b */ /* 0x000fe40003f6e000 */
[----:B------:R-:W-:-:S03]  /*17a0*/  FSEL R80, R53, 1, P5 ;  /* 0x3f80000035507808 */ /* 0x000fc60002800000 */
[----:B------:R-:W-:Y:S01]  /*17b0*/  @P5 FMUL R94, R94, 0.25 ;  /* 0x3e8000005e5e5820 */ /* 0x000fe20000400000 */
[----:B------:R-:W-:Y:S01]  /*17c0*/  FSETP.GT.AND P5, PT, R95, 8.50705917302346158658e+37, PT ;  /* 0x7e8000005f00780b */ /* 0x000fe20003fa4000 */
[----:B------:R-:W-:Y:S01]  /*17d0*/  @!P6 FMUL R46, R46, 16777216 ;  /* 0x4b8000002e2ee820 */ /* 0x000fe20000400000 */
[----:B------:R-:W-:Y:S01]  /*17e0*/  @!P6 FMUL R47, R47, 16777216 ;  /* 0x4b8000002f2fe820 */ /* 0x000fe20000400000 */
[----:B----4-:R-:W-:Y:S02]  /*17f0*/  FSETP.GT.AND P6, PT, R96, 8.50705917302346158658e+37, PT ;  /* 0x7e8000006000780b */ /* 0x010fe40003fc4000 */
[----:B------:R-:W-:Y:S02]  /*1800*/  P2R R98, PR, RZ, 0x1 ;  /* 0x00000001ff627803 */ /* 0x000fe40000000000 */
[----:B0-----:R-:W-:Y:S02]  /*1810*/  FSETP.GT.AND P0, PT, R97, 8.50705917302346158658e+37, PT ;  /* 0x7e8000006100780b */ /* 0x001fe40003f04000 */
[----:B------:R-:W-:-:S02]  /*1820*/  P2R R88, PR, RZ, 0x10 ;  /* 0x00000010ff587803 */ /* 0x000fc40000000000 */
[C---:B------:R-:W-:Y:S02]  /*1830*/  FSETP.GEU.AND P4, PT, R95.reuse, 1.175494350822287508e-38, PT ;  /* 0x008000005f00780b */ /* 0x040fe40003f8e000 */
[----:B------:R-:W-:Y:S01]  /*1840*/  @P5 FMUL R95, R95, 0.25 ;  /* 0x3e8000005f5f5820 */ /* 0x000fe20000400000 */
[C---:B------:R-:W-:Y:S02]  /*1850*/  FSEL R78, R53.reuse, 1, P5 ;  /* 0x3f800000354e7808 */ /* 0x040fe40002800000 */
[C---:B------:R-:W-:Y:S01]  /*1860*/  FSETP.GEU.AND P5, PT, R96.reuse, 1.175494350822287508e-38, PT ;  /* 0x008000006000780b */ /* 0x040fe20003fae000 */
[----:B------:R-:W-:Y:S01]  /*1870*/  @P6 FMUL R96, R96, 0.25 ;  /* 0x3e80000060606820 */ /* 0x000fe20000400000 */
[----:B------:R-:W-:Y:S02]  /*1880*/  FSEL R79, R53, 1, P6 ;  /* 0x3f800000354f7808 */ /* 0x000fe40003000000 */
[C---:B------:R-:W-:Y:S01]  /*1890*/  FSETP.GEU.AND P6, PT, R97.reuse, 1.175494350822287508e-38, PT ;  /* 0x008000006100780b */ /* 0x040fe20003fce000 */
[----:B------:R-:W-:Y:S01]  /*18a0*/  @P0 FMUL R97, R97, 0.25 ;  /* 0x3e80000061610820 */ /* 0x000fe20000400000 */
[----:B------:R-:W-:-:S02]  /*18b0*/  FSEL R53, R53, 1, P0 ;  /* 0x3f80000035357808 */ /* 0x000fc40000000000 */
[----:B------:R-:W-:Y:S01]  /*18c0*/  ISETP.NE.AND P0, PT, R98, RZ, PT ;  /* 0x000000ff6200720c */ /* 0x000fe20003f05270 */
[----:B------:R-:W-:-:S12]  /*18d0*/  @!P1 FMUL R85, R85, 16777216 ;  /* 0x4b80000055559820 */ /* 0x000fd80000400000 */
[----:B------:R-:W-:Y:S01]  /*18e0*/  @!P0 FMUL R82, R82, 16777216 ;  /* 0x4b80000052528820 */ /* 0x000fe20000400000 */
[----:B------:R-:W-:Y:S08]  /*18f0*/  MUFU.RCP R85, R85 ;  /* 0x0000005500557308 */ /* 0x000ff00000001000 */
[----:B------:R-:W0:Y:S01]  /*1900*/  MUFU.RCP R82, R82 ;  /* 0x0000005200527308 */ /* 0x000e220000001000 */
[----:B------:R-:W-:Y:S01]  /*1910*/  @!P2 FMUL R93, R93, 16777216 ;  /* 0x4b8000005d5da820 */ /* 0x000fe20000400000 */
[----:B------:R-:W-:Y:S01]  /*1920*/  @!P0 FMUL R81, R81, 16777216 ;  /* 0x4b80000051518820 */ /* 0x000fe20000400000 */
[----:B------:R-:W-:Y:S01]  /*1930*/  @!P4 FMUL R95, R95, 16777216 ;  /* 0x4b8000005f5fc820 */ /* 0x000fe20000400000 */
[----:B------:R-:W-:Y:S01]  /*1940*/  @!P4 FMUL R78, R78, 16777216 ;  /* 0x4b8000004e4ec820 */ /* 0x000fe20000400000 */
[----:B------:R-:W-:Y:S01]  /*1950*/  @!P3 FMUL R94, R94, 16777216 ;  /* 0x4b8000005e5eb820 */ /* 0x000fe20000400000 */
[----:B------:R-:W-:Y:S01]  /*1960*/  ISETP.NE.AND P4, PT, R88, RZ, PT ;  /* 0x000000ff5800720c */ /* 0x000fe20003f85270 */
[----:B------:R-:W-:Y:S01]  /*1970*/  @!P1 FMUL R84, R84, 16777216 ;  /* 0x4b80000054549820 */ /* 0x000fe20000400000 */
[----:B------:R-:W1:Y:S01]  /*1980*/  MUFU.RCP R88, R93 ;  /* 0x0000005d00587308 */ /* 0x000e620000001000 */
[----:B------:R-:W-:Y:S01]  /*1990*/  ISETP.NE.AND P1, PT, R91, RZ, PT ;  /* 0x000000ff5b00720c */ /* 0x000fe20003f25270 */
[----:B------:R-:W-:Y:S01]  /*19a0*/  @!P5 FMUL R96, R96, 16777216 ;  /* 0x4b8000006060d820 */ /* 0x000fe20000400000 */
[----:B------:R-:W-:Y:S01]  /*19b0*/  @!P6 FMUL R97, R97, 16777216 ;  /* 0x4b8000006161e820 */ /* 0x000fe20000400000 */
[----:B------:R-:W-:Y:S01]  /*19c0*/  ISETP.NE.AND P0, PT, R92, RZ, PT ;  /* 0x000000ff5c00720c */ /* 0x000fe20003f05270 */
[----:B0-----:R-:W-:-:S03]  /*19d0*/  FMUL R91, R82, R81 ;  /* 0x00000051525b7220 */ /* 0x001fc60000400000 */
[----:B------:R-:W0:Y:S01]  /*19e0*/  MUFU.RCP R46, R46 ;  /* 0x0000002e002e7308 */ /* 0x000e220000001000 */
[----:B------:R-:W-:Y:S01]  /*19f0*/  FMUL R92, R85, R84 ;  /* 0x00000054555c7220 */ /* 0x000fe20000400000 */
[----:B------:R-:W-:-:S06]  /*1a00*/  FMUL R84, R4, R91 ;  /* 0x0000005b04547220 */ /* 0x000fcc0000400000 */
[----:B------:R-:W2:Y:S08]  /*1a10*/  MUFU.RCP R81, R94 ;  /* 0x0000005e00517308 */ /* 0x000eb00000001000 */
[----:B------:R-:W3:Y:S01]  /*1a20*/  MUFU.RCP R95, R95 ;  /* 0x0000005f005f7308 */ /* 0x000ee20000001000 */
[----:B------:R-:W-:Y:S01]  /*1a30*/  @!P2 FMUL R83, R83, 16777216 ;  /* 0x4b8000005353a820 */ /* 0x000fe20000400000 */
[----:B------:R-:W-:-:S06]  /*1a40*/  @!P5 FMUL R79, R79, 16777216 ;  /* 0x4b8000004f4fd820 */ /* 0x000fcc0000400000 */
[----:B------:R-:W4:Y:S01]  /*1a50*/  MUFU.RCP R4, R97 ;  /* 0x0000006100047308 */ /* 0x000f220000001000 */
[----:B------:R-:W-:Y:S01]  /*1a60*/  @!P3 FMUL R80, R80, 16777216 ;  /* 0x4b8000005050b820 */ /* 0x000fe20000400000 */
[----:B------:R-:W-:Y:S01]  /*1a70*/  ISETP.NE.AND P5, PT, R86, RZ, PT ;  /* 0x000000ff5600720c */ /* 0x000fe20003fa5270 */
[----:B-1----:R-:W-:-:S05]  /*1a80*/  FMUL R88, R88, R83 ;  /* 0x0000005358587220 */ /* 0x002fca0000400000 */
[----:B------:R-:W1:Y:S01]  /*1a90*/  MUFU.RCP R96, R96 ;  /* 0x0000006000607308 */ /* 0x000e620000001000 */
[----:B------:R-:W-:Y:S01]  /*1aa0*/  SHF.R.U32.HI R86, RZ, 0x2, R32 ;  /* 0x00000002ff567819 */ /* 0x000fe20000011620 */
[----:B------:R-:W-:Y:S01]  /*1ab0*/  @!P6 FMUL R53, R53, 16777216 ;  /* 0x4b8000003535e820 */ /* 0x000fe20000400000 */
[----:B------:R-:W-:Y:S01]  /*1ac0*/  ISETP.NE.AND P2, PT, R90, RZ, PT ;  /* 0x000000ff5a00720c */ /* 0x000fe20003f45270 */
[----:B0-----:R-:W-:Y:S01]  /*1ad0*/  FMUL R90, R46, R47 ;  /* 0x0000002f2e5a7220 */ /* 0x001fe20000400000 */
[----:B--2---:R-:W-:Y:S01]  /*1ae0*/  FMUL R80, R81, R80 ;  /* 0x0000005051507220 */ /* 0x004fe20000400000 */
[----:B------:R-:W-:Y:S01]  /*1af0*/  ISETP.NE.AND P3, PT, R89, RZ, PT ;  /* 0x000000ff5900720c */ /* 0x000fe20003f65270 */
[----:B------:R-:W-:Y:S01]  /*1b00*/  FMUL R81, R48, R88 ;  /* 0x0000005830517220 */ /* 0x000fe20000400000 */
[----:B------:R-:W-:Y:S01]  /*1b10*/  ISETP.NE.AND P6, PT, R87, RZ, PT ;  /* 0x000000ff5700720c */ /* 0x000fe20003fc5270 */
[----:B---3--:R-:W-:Y:S01]  /*1b20*/  FMUL R78, R95, R78 ;  /* 0x0000004e5f4e7220 */ /* 0x008fe20000400000 */
[----:B------:R-:W-:Y:S01]  /*1b30*/  LOP3.LUT R47, R86, 0x4, RZ, 0xc0, !PT ;  /* 0x00000004562f7812 */ /* 0x000fe200078ec0ff */
[-C--:B------:R-:W-:Y:S01]  /*1b40*/  FMUL R55, R55, R91.reuse ;  /* 0x0000005b37377220 */ /* 0x080fe20000400000 */
[-C--:B------:R-:W-:Y:S01]  /*1b50*/  FMUL R82, R54, R91.reuse ;  /* 0x0000005b36527220 */ /* 0x080fe20000400000 */
[-C--:B------:R-:W-:Y:S01]  /*1b60*/  FMUL R85, R56, R91.reuse ;  /* 0x0000005b38557220 */ /* 0x080fe20000400000 */
[-C--:B------:R-:W-:Y:S01]  /*1b70*/  FMUL R86, R5, R91.reuse ;  /* 0x0000005b05567220 */ /* 0x080fe20000400000 */
[-C--:B------:R-:W-:Y:S01]  /*1b80*/  FMUL R87, R69, R91.reuse ;  /* 0x0000005b45577220 */ /* 0x080fe20000400000 */
[-C--:B------:R-:W-:Y:S01]  /*1b90*/  FMUL R68, R68, R91.reuse ;  /* 0x0000005b44447220 */ /* 0x080fe20000400000 */
[----:B------:R-:W-:Y:S01]  /*1ba0*/  FMUL R89, R74, R91 ;  /* 0x0000005b4a597220 */ /* 0x000fe20000400000 */
[-C--:B------:R-:W-:Y:S01]  /*1bb0*/  FMUL R48, R49, R88.reuse ;  /* 0x0000005831307220 */ /* 0x080fe20000400000 */
[----:B------:R-:W-:Y:S01]  /*1bc0*/  FMUL R49, R50, R88 ;  /* 0x0000005832317220 */ /* 0x000fe20000400000 */
[----:B------:R-:W-:Y:S01]  /*1bd0*/  FMUL R50, R31, R80 ;  /* 0x000000501f327220 */ /* 0x000fe20000400000 */
[----:B------:R-:W-:Y:S01]  /*1be0*/  FMUL R31, R76, R78 ;  /* 0x0000004e4c1f7220 */ /* 0x000fe20000400000 */
[----:B------:R-:W-:Y:S01]  /*1bf0*/  FMUL R54, R6, R92 ;  /* 0x0000005c06367220 */ /* 0x000fe20000400000 */
[----:B------:R-:W-:Y:S01]  /*1c00*/  FMUL R69, R7, R88 ;  /* 0x0000005807457220 */ /* 0x000fe20000400000 */
[----:B----4-:R-:W-:Y:S01]  /*1c10*/  FMUL R76, R4, R53 ;  /* 0x00000035044c7220 */ /* 0x010fe20000400000 */
[----:B------:R-:W-:Y:S01]  /*1c20*/  F2FP.PACK_AB R4, R82, R55 ;  /* 0x000000375204723e */ /* 0x000fe200000000ff */
[----:B-1----:R-:W-:Y:S01]  /*1c30*/  FMUL R96, R96, R79 ;  /* 0x0000004f60607220 */ /* 0x002fe20000400000 */
[----:B------:R-:W-:-:S02]  /*1c40*/  F2FP.PACK_AB R5, R85, R84 ;  /* 0x000000545505723e */ /* 0x000fc400000000ff */
[----:B------:R-:W-:Y:S02]  /*1c50*/  F2FP.PACK_AB R6, R87, R86 ;  /* 0x000000565706723e */ /* 0x000fe400000000ff */
[----:B------:R-:W-:Y:S01]  /*1c60*/  F2FP.PACK_AB R7, R89, R68 ;  /* 0x000000445907723e */ /* 0x000fe200000000ff */
[----:B------:R0:W-:Y:S01]  /*1c70*/  STS [R47], R52 ;  /* 0x000000342f007388 */ /* 0x0001e20000000800 */
[-C--:B------:R-:W-:Y:S01]  /*1c80*/  FMUL R46, R65, R92.reuse ;  /* 0x0000005c412e7220 */ /* 0x080fe20000400000 */
[-C--:B------:R-:W-:Y:S01]  /*1c90*/  FMUL R77, R77, R92.reuse ;  /* 0x0000005c4d4d7220 */ /* 0x080fe20000400000 */
[-C--:B------:R-:W-:Y:S01]  /*1ca0*/  FMUL R66, R66, R92.reuse ;  /* 0x0000005c42427220 */ /* 0x080fe20000400000 */
[-C--:B------:R-:W-:Y:S01]  /*1cb0*/  FMUL R67, R67, R92.reuse ;  /* 0x0000005c43437220 */ /* 0x080fe20000400000 */
[-C--:B------:R-:W-:Y:S01]  /*1cc0*/  FMUL R65, R10, R92.reuse ;  /* 0x0000005c0a417220 */ /* 0x080fe20000400000 */
[----:B------:R-:W-:Y:S01]  /*1cd0*/  FMUL R11, R11, R92 ;  /* 0x0000005c0b0b7220 */ /* 0x000fe20000400000 */
[----:B------:R-:W-:Y:S01]  /*1ce0*/  FMUL R53, R20, R96 ;  /* 0x0000006014357220 */ /* 0x000fe20000400000 */
[----:B------:R1:W-:Y:S01]  /*1cf0*/  @!P5 STG.E.128 [R2.64], R4 ;  /* 0x000000040200d986 */ /* 0x0003e2000c101d04 */
[----:B------:R-:W-:Y:S01]  /*1d00*/  IADD3 R20, P5, R36, c[0x0][0x168], RZ ;  /* 0x00005a0024147a10 */ /* 0x000fe20007fbe0ff */
[----:B0-----:R-:W-:Y:S01]  /*1d10*/  FMUL R52, R8, R92 ;  /* 0x0000005c08347220 */ /* 0x001fe20000400000 */
[----:B------:R-:W-:Y:S01]  /*1d20*/  FMUL R56, R9, R88 ;  /* 0x0000005809387220 */ /* 0x000fe20000400000 */
[----:B------:R-:W-:Y:S01]  /*1d30*/  FMUL R55, R21, R96 ;  /* 0x0000006015377220 */ /* 0x000fe20000400000 */
[----:B------:R-:W-:-:S02]  /*1d40*/  F2FP.PACK_AB R8, R66, R77 ;  /* 0x0000004d4208723e */ /* 0x000fc400000000ff */
[----:B------:R-:W-:Y:S02]  /*1d50*/  F2FP.PACK_AB R9, R46, R67 ;  /* 0x000000432e09723e */ /* 0x000fe400000000ff */
[----:B------:R-:W-:Y:S02]  /*1d60*/  F2FP.PACK_AB R10, R65, R52 ;  /* 0x00000034410a723e */ /* 0x000fe400000000ff */
[----:B------:R-:W-:Y:S02]  /*1d70*/  F2FP.PACK_AB R11, R11, R54 ;  /* 0x000000360b0b723e */ /* 0x000fe400000000ff */
[----:B------:R-:W-:Y:S01]  /*1d80*/  IADD3.X R21, R34, c[0x0][0x16c], RZ, P5, !PT ;  /* 0x00005b0022157a10 */ /* 0x000fe20002ffe4ff */
[-C--:B------:R-:W-:Y:S01]  /*1d90*/  FMUL R28, R28, R88.reuse ;  /* 0x000000581c1c7220 */ /* 0x080fe20000400000 */
[----:B------:R-:W-:-:S03]  /*1da0*/  FMUL R29, R29, R88 ;  /* 0x000000581d1d7220 */ /* 0x000fc60000400000 */
[----:B------:R-:W-:Y:S01]  /*1db0*/  @!P6 STG.E.128 [R20.64], R8 ;  /* 0x000000081400e986 */ /* 0x000fe2000c101d04 */
[----:B-1----:R-:W-:Y:S01]  /*1dc0*/  IADD3 R2, P6, R0, c[0x0][0x168], RZ ;  /* 0x00005a0000027a10 */ /* 0x002fe20007fde0ff */
[----:B------:R-:W-:Y:S01]  /*1dd0*/  FMUL R30, R30, R88 ;  /* 0x000000581e1e7220 */ /* 0x000fe20000400000 */
[----:B------:R-:W-:Y:S01]  /*1de0*/  FMUL R74, R27, R78 ;  /* 0x0000004e1b4a7220 */ /* 0x000fe20000400000 */
        /* <DEDUP_REMOVED lines=8> */
[-C--:B------:R-:W-:Y:S01]  /*1e70*/  FMUL R61, R61, R78.reuse ;  /* 0x0000004e3d3d7220 */ /* 0x080fe20000400000 */
[-C--:B------:R-:W-:Y:S01]  /*1e80*/  FMUL R60, R60, R78.reuse ;  /* 0x0000004e3c3c7220 */ /* 0x080fe20000400000 */
[-C--:B------:R-:W-:Y:S01]  /*1e90*/  FMUL R63, R63, R78.reuse ;  /* 0x0000004e3f3f7220 */ /* 0x080fe20000400000 */
[-C--:B------:R-:W-:Y:S01]  /*1ea0*/  FMUL R64, R73, R78.reuse ;  /* 0x0000004e49407220 */ /* 0x080fe20000400000 */
[----:B------:R-:W-:Y:S01]  /*1eb0*/  FMUL R72, R72, R78 ;  /* 0x0000004e48487220 */ /* 0x000fe20000400000 */
[----:B------:R-:W-:-:S02]  /*1ec0*/  IADD3 R38, P5, R38, c[0x0][0x168], RZ ;  /* 0x00005a0026267a10 */ /* 0x000fc40007fbe0ff */
[----:B------:R-:W-:Y:S01]  /*1ed0*/  IADD3.X R3, R37, c[0x0][0x16c], RZ, P6, !PT ;  /* 0x00005b0025037a10 */ /* 0x000fe200037fe4ff */
[----:B------:R-:W-:Y:S01]  /*1ee0*/  FMUL R68, R71, R96 ;  /* 0x0000006047447220 */ /* 0x000fe20000400000 */
[----:B------:R-:W-:Y:S01]  /*1ef0*/  IADD3 R40, P6, R40, c[0x0][0x168], RZ ;  /* 0x00005a0028287a10 */ /* 0x000fe20007fde0ff */
[----:B------:R-:W-:Y:S01]  /*1f00*/  STS [R47+0x40], R90 ;  /* 0x0000405a2f007388 */ /* 0x000fe20000000800 */
[-C--:B------:R-:W-:Y:S01]  /*1f10*/  FMUL R36, R12, R76.reuse ;  /* 0x0000004c0c247220 */ /* 0x080fe20000400000 */
[-C--:B------:R-:W-:Y:S01]  /*1f20*/  FMUL R46, R13, R76.reuse ;  /* 0x0000004c0d2e7220 */ /* 0x080fe20000400000 */
[-C--:B------:R-:W-:Y:S01]  /*1f30*/  FMUL R67, R14, R76.reuse ;  /* 0x0000004c0e437220 */ /* 0x080fe20000400000 */
[----:B------:R-:W-:Y:S01]  /*1f40*/  STS [R47+0x48], R90 ;  /* 0x0000485a2f007388 */ /* 0x000fe20000000800 */
[----:B------:R-:W-:Y:S01]  /*1f50*/  FMUL R71, R15, R76 ;  /* 0x0000004c0f477220 */ /* 0x000fe20000400000 */
[----:B------:R-:W-:Y:S01]  /*1f60*/  F2FP.PACK_AB R4, R69, R28 ;  /* 0x0000001c4504723e */ /* 0x000fe200000000ff */
[----:B------:R-:W-:Y:S01]  /*1f70*/  FMUL R34, R17, R76 ;  /* 0x0000004c11227220 */ /* 0x000fe20000400000 */
[----:B------:R-:W-:Y:S01]  /*1f80*/  STS [R47+0x50], R90 ;  /* 0x0000505a2f007388 */ /* 0x000fe20000000800 */
[----:B------:R-:W-:Y:S01]  /*1f90*/  F2FP.PACK_AB R5, R81, R56 ;  /* 0x000000385105723e */ /* 0x000fe200000000ff */
[----:B------:R-:W-:Y:S01]  /*1fa0*/  FMUL R65, R16, R76 ;  /* 0x0000004c10417220 */ /* 0x000fe20000400000 */
[----:B------:R-:W-:Y:S01]  /*1fb0*/  F2FP.PACK_AB R6, R48, R29 ;  /* 0x0000001d3006723e */ /* 0x000fe200000000ff */
[----:B------:R-:W-:Y:S01]  /*1fc0*/  STS [R47+0x58], R90 ;  /* 0x0000585a2f007388 */ /* 0x000fe20000000800 */
[----:B------:R-:W-:Y:S01]  /*1fd0*/  F2FP.PACK_AB R7, R49, R30 ;  /* 0x0000001e3107723e */ /* 0x000fe200000000ff */
[----:B------:R-:W-:Y:S01]  /*1fe0*/  FMUL R52, R19, R76 ;  /* 0x0000004c13347220 */ /* 0x000fe20000400000 */
[----:B------:R-:W-:Y:S01]  /*1ff0*/  F2FP.PACK_AB R12, R50, R51 ;  /* 0x00000033320c723e */ /* 0x000fe200000000ff */
[----:B------:R-:W-:Y:S01]  /*2000*/  STS [R47+0x60], R90 ;  /* 0x0000605a2f007388 */ /* 0x000fe20000000800 */
[----:B------:R-:W-:-:S02]  /*2010*/  F2FP.PACK_AB R13, R57, R24 ;  /* 0x00000018390d723e */ /* 0x000fc400000000ff */
[----:B------:R-:W-:Y:S01]  /*2020*/  F2FP.PACK_AB R14, R58, R25 ;  /* 0x000000193a0e723e */ /* 0x000fe200000000ff */
[----:B------:R-:W-:Y:S01]  /*2030*/  STS [R47+0x68], R90 ;  /* 0x0000685a2f007388 */ /* 0x000fe20000000800 */
[----:B------:R-:W-:Y:S02]  /*2040*/  F2FP.PACK_AB R15, R59, R26 ;  /* 0x0000001a3b0f723e */ /* 0x000fe400000000ff */
[----:B------:R-:W-:Y:S01]  /*2050*/  IADD3.X R39, R39, c[0x0][0x16c], RZ, P5, !PT ;  /* 0x00005b0027277a10 */ /* 0x000fe20002ffe4ff */
[----:B------:R-:W-:Y:S01]  /*2060*/  STS [R47+0x70], R90 ;  /* 0x0000705a2f007388 */ /* 0x000fe20000000800 */
[----:B------:R-:W-:-:S03]  /*2070*/  F2FP.PACK_AB R16, R74, R61 ;  /* 0x0000003d4a10723e */ /* 0x000fc600000000ff */
[----:B------:R-:W-:Y:S01]  /*2080*/  STS [R47+0x78], R90 ;  /* 0x0000785a2f007388 */ /* 0x000fe20000000800 */
[----:B------:R-:W-:-:S03]  /*2090*/  F2FP.PACK_AB R17, R27, R60 ;  /* 0x0000003c1b11723e */ /* 0x000fc600000000ff */
[----:B------:R-:W-:Y:S01]  /*20a0*/  STS [R47+0x8], R91 ;  /* 0x0000085b2f007388 */ /* 0x000fe20000000800 */
[----:B------:R-:W-:-:S03]  /*20b0*/  F2FP.PACK_AB R19, R31, R72 ;  /* 0x000000481f13723e */ /* 0x000fc600000000ff */
[----:B------:R-:W-:Y:S01]  /*20c0*/  STS [R47+0x10], R92 ;  /* 0x0000105c2f007388 */ /* 0x000fe20000000800 */
[----:B------:R-:W-:-:S03]  /*20d0*/  IADD3.X R41, R41, c[0x0][0x16c], RZ, P6, !PT ;  /* 0x00005b0029297a10 */ /* 0x000fc600037fe4ff */
[----:B------:R-:W-:Y:S04]  /*20e0*/  STS [R47+0x18], R88 ;  /* 0x000018582f007388 */ /* 0x000fe80000000800 */
[----:B------:R-:W-:Y:S04]  /*20f0*/  STS [R47+0x20], R80 ;  /* 0x000020502f007388 */ /* 0x000fe80000000800 */
[----:B------:R-:W-:Y:S04]  /*2100*/  STS [R47+0x28], R78 ;  /* 0x0000284e2f007388 */ /* 0x000fe80000000800 */
[----:B------:R-:W-:Y:S04]  /*2110*/  STS [R47+0x30], R96 ;  /* 0x000030602f007388 */ /* 0x000fe80000000800 */
[----:B------:R0:W-:Y:S01]  /*2120*/  STS [R47+0x38], R76 ;  /* 0x0000384c2f007388 */ /* 0x0001e20000000800 */
[-C--:B------:R-:W-:Y:S01]  /*2130*/  FMUL R22, R22, R96.reuse ;  /* 0x0000006016167220 */ /* 0x080fe20000400000 */
[----:B------:R-:W-:-:S02]  /*2140*/  FMUL R62, R62, R96 ;  /* 0x000000603e3e7220 */ /* 0x000fc40000400000 */
[----:B------:R-:W-:Y:S01]  /*2150*/  @!P4 STG.E.128 [R2.64], R4 ;  /* 0x000000040200c986 */ /* 0x000fe2000c101d04 */
[----:B0-----:R-:W-:Y:S01]  /*2160*/  FMUL R47, R18, R76 ;  /* 0x0000004c122f7220 */ /* 0x001fe20000400000 */
[----:B------:R-:W-:Y:S02]  /*2170*/  F2FP.PACK_AB R18, R64, R63 ;  /* 0x0000003f4012723e */ /* 0x000fe400000000ff */
[----:B------:R-:W-:Y:S01]  /*2180*/  @!P3 STG.E.128 [R38.64], R12 ;  /* 0x0000000c2600b986 */ /* 0x000fe2000c101d04 */
[-C--:B------:R-:W-:Y:S01]  /*2190*/  FMUL R23, R23, R96.reuse ;  /* 0x0000006017177220 */ /* 0x080fe20000400000 */
[-C--:B------:R-:W-:Y:S01]  /*21a0*/  FMUL R70, R70, R96.reuse ;  /* 0x0000006046467220 */ /* 0x080fe20000400000 */
[----:B------:R-:W-:Y:S01]  /*21b0*/  FMUL R75, R75, R96 ;  /* 0x000000604b4b7220 */ /* 0x000fe20000400000 */
[----:B------:R-:W-:Y:S01]  /*21c0*/  @!P2 STG.E.128 [R40.64], R16 ;  /* 0x000000102800a986 */ /* 0x000fe2000c101d04 */
[----:B------:R-:W-:Y:S02]  /*21d0*/  IADD3 R42, P2, R42, c[0x0][0x168], RZ ;  /* 0x00005a002a2a7a10 */ /* 0x000fe40007f5e0ff */
[----:B------:R-:W-:-:S02]  /*21e0*/  LOP3.LUT R0, R35, 0x1f, R32, 0xf8, !PT ;  /* 0x0000001f23007812 */ /* 0x000fc400078ef820 */
[----:B------:R-:W-:Y:S02]  /*21f0*/  F2FP.PACK_AB R72, R53, R22 ;  /* 0x000000163548723e */ /* 0x000fe400000000ff */
[----:B------:R-:W-:Y:S02]  /*2200*/  F2FP.PACK_AB R73, R62, R55 ;  /* 0x000000373e49723e */ /* 0x000fe400000000ff */
[----:B------:R-:W-:Y:S02]  /*2210*/  F2FP.PACK_AB R74, R68, R23 ;  /* 0x00000017444a723e */ /* 0x000fe400000000ff */
[----:B------:R-:W-:Y:S02]  /*2220*/  F2FP.PACK_AB R75, R75, R70 ;  /* 0x000000464b4b723e */ /* 0x000fe400000000ff */
[----:B------:R-:W-:Y:S02]  /*2230*/  IADD3.X R43, R43, c[0x0][0x16c], RZ, P2, !PT ;  /* 0x00005b002b2b7a10 */ /* 0x000fe400017fe4ff */
[----:B------:R-:W-:-:S03]  /*2240*/  ISETP.GE.U32.AND P2, PT, R0, 0x10, PT ;  /* 0x000000100000780c */ /* 0x000fc60003f46070 */
[----:B------:R-:W-:Y:S01]  /*2250*/  @!P1 STG.E.128 [R42.64], R72 ;  /* 0x000000482a009986 */ /* 0x000fe2000c101d04 */
[----:B------:R-:W-:Y:S02]  /*2260*/  ISETP.GE.U32.AND.EX P1, PT, R33, RZ, PT, P2 ;  /* 0x000000ff2100720c */ /* 0x000fe40003f26120 */
[----:B------:R-:W-:Y:S02]  /*2270*/  IADD3 R44, P3, R44, c[0x0][0x168], RZ ;  /* 0x00005a002c2c7a10 */ /* 0x000fe40007f7e0ff */
[----:B------:R-:W-:Y:S02]  /*2280*/  F2FP.PACK_AB R68, R65, R34 ;  /* 0x000000224144723e */ /* 0x000fe400000000ff */
[----:B------:R-:W-:Y:S02]  /*2290*/  F2FP.PACK_AB R69, R47, R36 ;  /* 0x000000242f45723e */ /* 0x000fe400000000ff */
[----:B------:R-:W-:Y:S02]  /*22a0*/  F2FP.PACK_AB R70, R67, R46 ;  /* 0x0000002e4346723e */ /* 0x000fe400000000ff */
[----:B------:R-:W-:-:S02]  /*22b0*/  IADD3.X R45, R45, c[0x0][0x16c], RZ, P3, !PT ;  /* 0x00005b002d2d7a10 */ /* 0x000fc40001ffe4ff */
[----:B------:R-:W-:-:S05]  /*22c0*/  F2FP.PACK_AB R71, R71, R52 ;  /* 0x000000344747723e */ /* 0x000fca00000000ff */
[----:B------:R-:W-:Y:S04]  /*22d0*/  @!P0 STG.E.128 [R44.64], R68 ;  /* 0x000000442c008986 */ /* 0x000fe8000c101d04 */
[----:B------:R-:W-:Y:S06]  /*22e0*/  BAR.SYNC 0x0 ;  /* 0x0000000000007b1d */ /* 0x000fec0000000000 */
[----:B------:R-:W-:Y:S05]  /*22f0*/  @P1 EXIT ;  /* 0x000000000000194d */ /* 0x000fea0003800000 */
[----:B------:R-:W-:Y:S02]  /*2300*/  LOP3.LUT R32, R32, 0x1f, RZ, 0xc0, !PT ;  /* 0x0000001f20207812 */ /* 0x000fe400078ec0ff */
[----:B------:R-:W-:-:S03]  /*2310*/  LEA R2, P0, R0, c[0x0][0x170], 0x2 ;  /* 0x00005c0000027a11 */ /* 0x000fc600078010ff */
[----:B------:R-:W0:Y:S01]  /*2320*/  LDS R5, [R32.X4] ;  /* 0x0000000020057984 */ /* 0x000e220000004800 */
[----:B------:R-:W-:-:S05]  /*2330*/  LEA.HI.X R3, R0, c[0x0][0x174], R33, 0x2, P0 ;  /* 0x00005d0000037a11 */ /* 0x000fca00000f1421 */
[----:B0-----:R-:W-:Y:S01]  /*2340*/  STG.E [R2.64], R5 ;  /* 0x0000000502007986 */ /* 0x001fe2000c101904 */
[----:B------:R-:W-:Y:S05]  /*2350*/  EXIT ;  /* 0x000000000000794d */ /* 0x000fea0003800000 */
.L_x_0:
[----:B------:R-:W-:-:S00]  /*2360*/  BRA `(.L_x_0) ;  /* 0xfffffff000007947 */ /* 0x000fc0000383ffff */
[----:B------:R-:W-:-:S00]  /*2370*/  NOP ;  /* 0x0000000000007918 */ /* 0x000fc00000000000 */
        /* <DEDUP_REMOVED lines=8> */
.L_x_1:


//--------------------- .nv.global.init           --------------------------
	.section	.nv.global.init,"aw",@progbits
.nv.global.init:
	.type		_$_str,@object
	.size		_$_str,(_$_str_$_2 - _$_str)
_$_str:
        /*0000*/ 	.byte	0x5f, 0x5f, 0x43, 0x55, 0x44, 0x41, 0x5f, 0x46, 0x54, 0x5a, 0x00
	.type		_$_str_$_2,@object
	.size		_$_str_$_2,(.L_1 - _$_str_$_2)
_$_str_$_2:
        /*000b*/ 	.byte	0x5f, 0x5f, 0x43, 0x55, 0x44, 0x41, 0x5f, 0x50, 0x52, 0x45, 0x43, 0x5f, 0x53, 0x51, 0x52, 0x54
        /*001b*/ 	.byte	0x00
.L_1:


//--------------------- .nv.shared.l2norm_fwd_kernel --------------------------
	.section	.nv.shared.l2norm_fwd_kernel,"aw",@nobits
	.align	16
